//
// Generated by NVIDIA NVVM Compiler
//
// Compiler Build ID: CL-36424714
// Cuda compilation tools, release 13.0, V13.0.88
// Based on NVVM 20.0.0
//

.version 9.0
.target sm_100
.address_size 64

	// .globl	_Z24chain_matmul_kernel_bf16PKfS0_S0_Pfiiii

.visible .entry _Z24chain_matmul_kernel_bf16PKfS0_S0_Pfiiii(
	.param .u64 .ptr .align 1 _Z24chain_matmul_kernel_bf16PKfS0_S0_Pfiiii_param_0,
	.param .u64 .ptr .align 1 _Z24chain_matmul_kernel_bf16PKfS0_S0_Pfiiii_param_1,
	.param .u64 .ptr .align 1 _Z24chain_matmul_kernel_bf16PKfS0_S0_Pfiiii_param_2,
	.param .u64 .ptr .align 1 _Z24chain_matmul_kernel_bf16PKfS0_S0_Pfiiii_param_3,
	.param .u32 _Z24chain_matmul_kernel_bf16PKfS0_S0_Pfiiii_param_4,
	.param .u32 _Z24chain_matmul_kernel_bf16PKfS0_S0_Pfiiii_param_5,
	.param .u32 _Z24chain_matmul_kernel_bf16PKfS0_S0_Pfiiii_param_6,
	.param .u32 _Z24chain_matmul_kernel_bf16PKfS0_S0_Pfiiii_param_7
)
{
	.reg .pred 	%p<16>;
	.reg .b16 	%rs<282>;
	.reg .b32 	%r<50>;
	.reg .b32 	%f<153>;
	.reg .b64 	%rd<81>;

	ld.param.u64 	%rd12, [_Z24chain_matmul_kernel_bf16PKfS0_S0_Pfiiii_param_1];
	ld.param.u64 	%rd13, [_Z24chain_matmul_kernel_bf16PKfS0_S0_Pfiiii_param_2];
	ld.param.u32 	%r25, [_Z24chain_matmul_kernel_bf16PKfS0_S0_Pfiiii_param_4];
	ld.param.u32 	%r22, [_Z24chain_matmul_kernel_bf16PKfS0_S0_Pfiiii_param_5];
	ld.param.u32 	%r23, [_Z24chain_matmul_kernel_bf16PKfS0_S0_Pfiiii_param_6];
	ld.param.u32 	%r24, [_Z24chain_matmul_kernel_bf16PKfS0_S0_Pfiiii_param_7];
	cvta.to.global.u64 	%rd1, %rd13;
	cvta.to.global.u64 	%rd2, %rd12;
	mov.u32 	%r26, %ctaid.y;
	mov.u32 	%r27, %ntid.y;
	mov.u32 	%r28, %tid.y;
	mad.lo.s32 	%r1, %r26, %r27, %r28;
	mov.u32 	%r29, %ctaid.x;
	mov.u32 	%r30, %ntid.x;
	mov.u32 	%r31, %tid.x;
	mad.lo.s32 	%r2, %r29, %r30, %r31;
	setp.ge.s32 	%p1, %r1, %r25;
	setp.ge.s32 	%p2, %r2, %r24;
	or.pred  	%p3, %p1, %p2;
	mov.f32 	%f151, 0f00000000;
	@%p3 bra 	$L__BB0_19;
	setp.lt.s32 	%p4, %r22, 1;
	@%p4 bra 	$L__BB0_18;
	setp.lt.s32 	%p5, %r23, 1;
	@%p5 bra 	$L__BB0_18;
	and.b32  	%r3, %r23, 15;
	and.b32  	%r4, %r23, 7;
	and.b32  	%r5, %r23, 2147483632;
	and.b32  	%r6, %r23, 3;
	neg.s32 	%r7, %r5;
	shl.b32 	%r8, %r24, 4;
	mul.lo.s32 	%r9, %r22, %r1;
	mov.f32 	%f151, 0f00000000;
	mov.b32 	%r44, 0;
	mul.wide.s32 	%rd8, %r24, 4;
$L__BB0_4:
	ld.param.u64 	%rd78, [_Z24chain_matmul_kernel_bf16PKfS0_S0_Pfiiii_param_0];
	setp.lt.u32 	%p6, %r23, 16;
	add.s32 	%r34, %r44, %r9;
	cvta.to.global.u64 	%rd14, %rd78;
	mul.wide.u32 	%rd15, %r34, 4;
	add.s64 	%rd16, %rd14, %rd15;
	ld.global.f32 	%f20, [%rd16];
	// begin inline asm
	{  cvt.rn.bf16.f32 %rs2, %f20;}

	// end inline asm
	mul.lo.s32 	%r11, %r44, %r23;
	mov.b32 	%r48, 0;
	@%p6 bra 	$L__BB0_7;
	mul.wide.u32 	%rd17, %r11, 4;
	add.s64 	%rd18, %rd2, %rd17;
	add.s64 	%rd80, %rd18, 32;
	mov.u32 	%r45, %r2;
	mov.u32 	%r46, %r7;
$L__BB0_6:
	.pragma "nounroll";
	ld.global.f32 	%f22, [%rd80+-32];
	// begin inline asm
	{  cvt.rn.bf16.f32 %rs3, %f22;}

	// end inline asm
	mul.wide.s32 	%rd19, %r45, 4;
	add.s64 	%rd20, %rd1, %rd19;
	ld.global.f32 	%f23, [%rd20];
	// begin inline asm
	{  cvt.rn.bf16.f32 %rs4, %f23;}

	// end inline asm
	// begin inline asm
	{ mul.bf16 %rs5,%rs2,%rs3; }

	// end inline asm
	// begin inline asm
	{ mul.bf16 %rs8,%rs5,%rs4; }

	// end inline asm
	// begin inline asm
	{ cvt.f32.bf16 %f24, %rs8;}

	// end inline asm
	add.f32 	%f70, %f151, %f24;
	ld.global.f32 	%f25, [%rd80+-28];
	// begin inline asm
	{  cvt.rn.bf16.f32 %rs12, %f25;}

	// end inline asm
	add.s64 	%rd22, %rd20, %rd8;
	ld.global.f32 	%f26, [%rd22];
	// begin inline asm
	{  cvt.rn.bf16.f32 %rs13, %f26;}

	// end inline asm
	// begin inline asm
	{ mul.bf16 %rs14,%rs2,%rs12; }

	// end inline asm
	// begin inline asm
	{ mul.bf16 %rs17,%rs14,%rs13; }

	// end inline asm
	// begin inline asm
	{ cvt.f32.bf16 %f27, %rs17;}

	// end inline asm
	add.f32 	%f71, %f70, %f27;
	ld.global.f32 	%f28, [%rd80+-24];
	// begin inline asm
	{  cvt.rn.bf16.f32 %rs21, %f28;}

	// end inline asm
	add.s64 	%rd23, %rd22, %rd8;
	ld.global.f32 	%f29, [%rd23];
	// begin inline asm
	{  cvt.rn.bf16.f32 %rs22, %f29;}

	// end inline asm
	// begin inline asm
	{ mul.bf16 %rs23,%rs2,%rs21; }

	// end inline asm
	// begin inline asm
	{ mul.bf16 %rs26,%rs23,%rs22; }

	// end inline asm
	// begin inline asm
	{ cvt.f32.bf16 %f30, %rs26;}

	// end inline asm
	add.f32 	%f72, %f71, %f30;
	ld.global.f32 	%f31, [%rd80+-20];
	// begin inline asm
	{  cvt.rn.bf16.f32 %rs30, %f31;}

	// end inline asm
	add.s64 	%rd24, %rd23, %rd8;
	ld.global.f32 	%f32, [%rd24];
	// begin inline asm
	{  cvt.rn.bf16.f32 %rs31, %f32;}

	// end inline asm
	// begin inline asm
	{ mul.bf16 %rs32,%rs2,%rs30; }

	// end inline asm
	// begin inline asm
	{ mul.bf16 %rs35,%rs32,%rs31; }

	// end inline asm
	// begin inline asm
	{ cvt.f32.bf16 %f33, %rs35;}

	// end inline asm
	add.f32 	%f73, %f72, %f33;
	ld.global.f32 	%f34, [%rd80+-16];
	// begin inline asm
	{  cvt.rn.bf16.f32 %rs39, %f34;}

	// end inline asm
	add.s64 	%rd25, %rd24, %rd8;
	ld.global.f32 	%f35, [%rd25];
	// begin inline asm
	{  cvt.rn.bf16.f32 %rs40, %f35;}

	// end inline asm
	// begin inline asm
	{ mul.bf16 %rs41,%rs2,%rs39; }

	// end inline asm
	// begin inline asm
	{ mul.bf16 %rs44,%rs41,%rs40; }

	// end inline asm
	// begin inline asm
	{ cvt.f32.bf16 %f36, %rs44;}

	// end inline asm
	add.f32 	%f74, %f73, %f36;
	ld.global.f32 	%f37, [%rd80+-12];
	// begin inline asm
	{  cvt.rn.bf16.f32 %rs48, %f37;}

	// end inline asm
	add.s64 	%rd26, %rd25, %rd8;
	ld.global.f32 	%f38, [%rd26];
	// begin inline asm
	{  cvt.rn.bf16.f32 %rs49, %f38;}

	// end inline asm
	// begin inline asm
	{ mul.bf16 %rs50,%rs2,%rs48; }

	// end inline asm
	// begin inline asm
	{ mul.bf16 %rs53,%rs50,%rs49; }

	// end inline asm
	// begin inline asm
	{ cvt.f32.bf16 %f39, %rs53;}

	// end inline asm
	add.f32 	%f75, %f74, %f39;
	ld.global.f32 	%f40, [%rd80+-8];
	// begin inline asm
	{  cvt.rn.bf16.f32 %rs57, %f40;}

	// end inline asm
	add.s64 	%rd27, %rd26, %rd8;
	ld.global.f32 	%f41, [%rd27];
	// begin inline asm
	{  cvt.rn.bf16.f32 %rs58, %f41;}

	// end inline asm
	// begin inline asm
	{ mul.bf16 %rs59,%rs2,%rs57; }

	// end inline asm
	// begin inline asm
	{ mul.bf16 %rs62,%rs59,%rs58; }

	// end inline asm
	// begin inline asm
	{ cvt.f32.bf16 %f42, %rs62;}

	// end inline asm
	add.f32 	%f76, %f75, %f42;
	ld.global.f32 	%f43, [%rd80+-4];
	// begin inline asm
	{  cvt.rn.bf16.f32 %rs66, %f43;}

	// end inline asm
	add.s64 	%rd28, %rd27, %rd8;
	ld.global.f32 	%f44, [%rd28];
	// begin inline asm
	{  cvt.rn.bf16.f32 %rs67, %f44;}

	// end inline asm
	// begin inline asm
	{ mul.bf16 %rs68,%rs2,%rs66; }

	// end inline asm
	// begin inline asm
	{ mul.bf16 %rs71,%rs68,%rs67; }

	// end inline asm
	// begin inline asm
	{ cvt.f32.bf16 %f45, %rs71;}

	// end inline asm
	add.f32 	%f77, %f76, %f45;
	ld.global.f32 	%f46, [%rd80];
	// begin inline asm
	{  cvt.rn.bf16.f32 %rs75, %f46;}

	// end inline asm
	add.s64 	%rd29, %rd28, %rd8;
	ld.global.f32 	%f47, [%rd29];
	// begin inline asm
	{  cvt.rn.bf16.f32 %rs76, %f47;}

	// end inline asm
	// begin inline asm
	{ mul.bf16 %rs77,%rs2,%rs75; }

	// end inline asm
	// begin inline asm
	{ mul.bf16 %rs80,%rs77,%rs76; }

	// end inline asm
	// begin inline asm
	{ cvt.f32.bf16 %f48, %rs80;}

	// end inline asm
	add.f32 	%f78, %f77, %f48;
	ld.global.f32 	%f49, [%rd80+4];
	// begin inline asm
	{  cvt.rn.bf16.f32 %rs84, %f49;}

	// end inline asm
	add.s64 	%rd30, %rd29, %rd8;
	ld.global.f32 	%f50, [%rd30];
	// begin inline asm
	{  cvt.rn.bf16.f32 %rs85, %f50;}

	// end inline asm
	// begin inline asm
	{ mul.bf16 %rs86,%rs2,%rs84; }

	// end inline asm
	// begin inline asm
	{ mul.bf16 %rs89,%rs86,%rs85; }

	// end inline asm
	// begin inline asm
	{ cvt.f32.bf16 %f51, %rs89;}

	// end inline asm
	add.f32 	%f79, %f78, %f51;
	ld.global.f32 	%f52, [%rd80+8];
	// begin inline asm
	{  cvt.rn.bf16.f32 %rs93, %f52;}

	// end inline asm
	add.s64 	%rd31, %rd30, %rd8;
	ld.global.f32 	%f53, [%rd31];
	// begin inline asm
	{  cvt.rn.bf16.f32 %rs94, %f53;}

	// end inline asm
	// begin inline asm
	{ mul.bf16 %rs95,%rs2,%rs93; }

	// end inline asm
	// begin inline asm
	{ mul.bf16 %rs98,%rs95,%rs94; }

	// end inline asm
	// begin inline asm
	{ cvt.f32.bf16 %f54, %rs98;}

	// end inline asm
	add.f32 	%f80, %f79, %f54;
	ld.global.f32 	%f55, [%rd80+12];
	// begin inline asm
	{  cvt.rn.bf16.f32 %rs102, %f55;}

	// end inline asm
	add.s64 	%rd32, %rd31, %rd8;
	ld.global.f32 	%f56, [%rd32];
	// begin inline asm
	{  cvt.rn.bf16.f32 %rs103, %f56;}

	// end inline asm
	// begin inline asm
	{ mul.bf16 %rs104,%rs2,%rs102; }

	// end inline asm
	// begin inline asm
	{ mul.bf16 %rs107,%rs104,%rs103; }

	// end inline asm
	// begin inline asm
	{ cvt.f32.bf16 %f57, %rs107;}

	// end inline asm
	add.f32 	%f81, %f80, %f57;
	ld.global.f32 	%f58, [%rd80+16];
	// begin inline asm
	{  cvt.rn.bf16.f32 %rs111, %f58;}

	// end inline asm
	add.s64 	%rd33, %rd32, %rd8;
	ld.global.f32 	%f59, [%rd33];
	// begin inline asm
	{  cvt.rn.bf16.f32 %rs112, %f59;}

	// end inline asm
	// begin inline asm
	{ mul.bf16 %rs113,%rs2,%rs111; }

	// end inline asm
	// begin inline asm
	{ mul.bf16 %rs116,%rs113,%rs112; }

	// end inline asm
	// begin inline asm
	{ cvt.f32.bf16 %f60, %rs116;}

	// end inline asm
	add.f32 	%f82, %f81, %f60;
	ld.global.f32 	%f61, [%rd80+20];
	// begin inline asm
	{  cvt.rn.bf16.f32 %rs120, %f61;}

	// end inline asm
	add.s64 	%rd34, %rd33, %rd8;
	ld.global.f32 	%f62, [%rd34];
	// begin inline asm
	{  cvt.rn.bf16.f32 %rs121, %f62;}

	// end inline asm
	// begin inline asm
	{ mul.bf16 %rs122,%rs2,%rs120; }

	// end inline asm
	// begin inline asm
	{ mul.bf16 %rs125,%rs122,%rs121; }

	// end inline asm
	// begin inline asm
	{ cvt.f32.bf16 %f63, %rs125;}

	// end inline asm
	add.f32 	%f83, %f82, %f63;
	ld.global.f32 	%f64, [%rd80+24];
	// begin inline asm
	{  cvt.rn.bf16.f32 %rs129, %f64;}

	// end inline asm
	add.s64 	%rd35, %rd34, %rd8;
	ld.global.f32 	%f65, [%rd35];
	// begin inline asm
	{  cvt.rn.bf16.f32 %rs130, %f65;}

	// end inline asm
	// begin inline asm
	{ mul.bf16 %rs131,%rs2,%rs129; }

	// end inline asm
	// begin inline asm
	{ mul.bf16 %rs134,%rs131,%rs130; }

	// end inline asm
	// begin inline asm
	{ cvt.f32.bf16 %f66, %rs134;}

	// end inline asm
	add.f32 	%f84, %f83, %f66;
	ld.global.f32 	%f67, [%rd80+28];
	// begin inline asm
	{  cvt.rn.bf16.f32 %rs138, %f67;}

	// end inline asm
	add.s64 	%rd36, %rd35, %rd8;
	ld.global.f32 	%f68, [%rd36];
	// begin inline asm
	{  cvt.rn.bf16.f32 %rs139, %f68;}

	// end inline asm
	// begin inline asm
	{ mul.bf16 %rs140,%rs2,%rs138; }

	// end inline asm
	// begin inline asm
	{ mul.bf16 %rs143,%rs140,%rs139; }

	// end inline asm
	// begin inline asm
	{ cvt.f32.bf16 %f69, %rs143;}

	// end inline asm
	add.f32 	%f151, %f84, %f69;
	add.s32 	%r46, %r46, 16;
	add.s32 	%r45, %r45, %r8;
	add.s64 	%rd80, %rd80, 64;
	setp.ne.s32 	%p7, %r46, 0;
	mov.u32 	%r48, %r5;
	@%p7 bra 	$L__BB0_6;
$L__BB0_7:
	setp.eq.s32 	%p8, %r3, 0;
	@%p8 bra 	$L__BB0_17;
	add.s32 	%r35, %r3, -1;
	setp.lt.u32 	%p9, %r35, 7;
	@%p9 bra 	$L__BB0_10;
	add.s32 	%r36, %r48, %r11;
	mul.wide.u32 	%rd37, %r36, 4;
	add.s64 	%rd38, %rd2, %rd37;
	ld.global.f32 	%f86, [%rd38];
	// begin inline asm
	{  cvt.rn.bf16.f32 %rs147, %f86;}

	// end inline asm
	mad.lo.s32 	%r37, %r48, %r24, %r2;
	mul.wide.s32 	%rd39, %r37, 4;
	add.s64 	%rd40, %rd1, %rd39;
	ld.global.f32 	%f87, [%rd40];
	// begin inline asm
	{  cvt.rn.bf16.f32 %rs148, %f87;}

	// end inline asm
	// begin inline asm
	{ mul.bf16 %rs149,%rs2,%rs147; }

	// end inline asm
	// begin inline asm
	{ mul.bf16 %rs152,%rs149,%rs148; }

	// end inline asm
	// begin inline asm
	{ cvt.f32.bf16 %f88, %rs152;}

	// end inline asm
	add.f32 	%f110, %f151, %f88;
	cvt.u64.u32 	%rd41, %r11;
	cvt.u64.u32 	%rd42, %r48;
	add.s64 	%rd43, %rd42, %rd41;
	shl.b64 	%rd44, %rd43, 2;
	add.s64 	%rd45, %rd2, %rd44;
	ld.global.f32 	%f89, [%rd45+4];
	// begin inline asm
	{  cvt.rn.bf16.f32 %rs156, %f89;}

	// end inline asm
	add.s64 	%rd47, %rd40, %rd8;
	ld.global.f32 	%f90, [%rd47];
	// begin inline asm
	{  cvt.rn.bf16.f32 %rs157, %f90;}

	// end inline asm
	// begin inline asm
	{ mul.bf16 %rs158,%rs2,%rs156; }

	// end inline asm
	// begin inline asm
	{ mul.bf16 %rs161,%rs158,%rs157; }

	// end inline asm
	// begin inline asm
	{ cvt.f32.bf16 %f91, %rs161;}

	// end inline asm
	add.f32 	%f111, %f110, %f91;
	ld.global.f32 	%f92, [%rd45+8];
	// begin inline asm
	{  cvt.rn.bf16.f32 %rs165, %f92;}

	// end inline asm
	add.s64 	%rd48, %rd47, %rd8;
	ld.global.f32 	%f93, [%rd48];
	// begin inline asm
	{  cvt.rn.bf16.f32 %rs166, %f93;}

	// end inline asm
	// begin inline asm
	{ mul.bf16 %rs167,%rs2,%rs165; }

	// end inline asm
	// begin inline asm
	{ mul.bf16 %rs170,%rs167,%rs166; }

	// end inline asm
	// begin inline asm
	{ cvt.f32.bf16 %f94, %rs170;}

	// end inline asm
	add.f32 	%f112, %f111, %f94;
	ld.global.f32 	%f95, [%rd45+12];
	// begin inline asm
	{  cvt.rn.bf16.f32 %rs174, %f95;}

	// end inline asm
	add.s64 	%rd49, %rd48, %rd8;
	ld.global.f32 	%f96, [%rd49];
	// begin inline asm
	{  cvt.rn.bf16.f32 %rs175, %f96;}

	// end inline asm
	// begin inline asm
	{ mul.bf16 %rs176,%rs2,%rs174; }

	// end inline asm
	// begin inline asm
	{ mul.bf16 %rs179,%rs176,%rs175; }

	// end inline asm
	// begin inline asm
	{ cvt.f32.bf16 %f97, %rs179;}

	// end inline asm
	add.f32 	%f113, %f112, %f97;
	ld.global.f32 	%f98, [%rd45+16];
	// begin inline asm
	{  cvt.rn.bf16.f32 %rs183, %f98;}

	// end inline asm
	add.s64 	%rd50, %rd49, %rd8;
	ld.global.f32 	%f99, [%rd50];
	// begin inline asm
	{  cvt.rn.bf16.f32 %rs184, %f99;}

	// end inline asm
	// begin inline asm
	{ mul.bf16 %rs185,%rs2,%rs183; }

	// end inline asm
	// begin inline asm
	{ mul.bf16 %rs188,%rs185,%rs184; }

	// end inline asm
	// begin inline asm
	{ cvt.f32.bf16 %f100, %rs188;}

	// end inline asm
	add.f32 	%f114, %f113, %f100;
	ld.global.f32 	%f101, [%rd45+20];
	// begin inline asm
	{  cvt.rn.bf16.f32 %rs192, %f101;}

	// end inline asm
	add.s64 	%rd51, %rd50, %rd8;
	ld.global.f32 	%f102, [%rd51];
	// begin inline asm
	{  cvt.rn.bf16.f32 %rs193, %f102;}

	// end inline asm
	// begin inline asm
	{ mul.bf16 %rs194,%rs2,%rs192; }

	// end inline asm
	// begin inline asm
	{ mul.bf16 %rs197,%rs194,%rs193; }

	// end inline asm
	// begin inline asm
	{ cvt.f32.bf16 %f103, %rs197;}

	// end inline asm
	add.f32 	%f115, %f114, %f103;
	ld.global.f32 	%f104, [%rd45+24];
	// begin inline asm
	{  cvt.rn.bf16.f32 %rs201, %f104;}

	// end inline asm
	add.s64 	%rd52, %rd51, %rd8;
	ld.global.f32 	%f105, [%rd52];
	// begin inline asm
	{  cvt.rn.bf16.f32 %rs202, %f105;}

	// end inline asm
	// begin inline asm
	{ mul.bf16 %rs203,%rs2,%rs201; }

	// end inline asm
	// begin inline asm
	{ mul.bf16 %rs206,%rs203,%rs202; }

	// end inline asm
	// begin inline asm
	{ cvt.f32.bf16 %f106, %rs206;}

	// end inline asm
	add.f32 	%f116, %f115, %f106;
	ld.global.f32 	%f107, [%rd45+28];
	// begin inline asm
	{  cvt.rn.bf16.f32 %rs210, %f107;}

	// end inline asm
	add.s64 	%rd53, %rd52, %rd8;
	ld.global.f32 	%f108, [%rd53];
	// begin inline asm
	{  cvt.rn.bf16.f32 %rs211, %f108;}

	// end inline asm
	// begin inline asm
	{ mul.bf16 %rs212,%rs2,%rs210; }

	// end inline asm
	// begin inline asm
	{ mul.bf16 %rs215,%rs212,%rs211; }

	// end inline asm
	// begin inline asm
	{ cvt.f32.bf16 %f109, %rs215;}

	// end inline asm
	add.f32 	%f151, %f116, %f109;
	add.s32 	%r48, %r48, 8;
$L__BB0_10:
	setp.eq.s32 	%p10, %r4, 0;
	@%p10 bra 	$L__BB0_17;
	add.s32 	%r38, %r4, -1;
	setp.lt.u32 	%p11, %r38, 3;
	@%p11 bra 	$L__BB0_13;
	add.s32 	%r39, %r48, %r11;
	mul.wide.u32 	%rd54, %r39, 4;
	add.s64 	%rd55, %rd2, %rd54;
	ld.global.f32 	%f118, [%rd55];
	// begin inline asm
	{  cvt.rn.bf16.f32 %rs219, %f118;}

	// end inline asm
	mad.lo.s32 	%r40, %r48, %r24, %r2;
	mul.wide.s32 	%rd56, %r40, 4;
	add.s64 	%rd57, %rd1, %rd56;
	ld.global.f32 	%f119, [%rd57];
	// begin inline asm
	{  cvt.rn.bf16.f32 %rs220, %f119;}

	// end inline asm
	// begin inline asm
	{ mul.bf16 %rs221,%rs2,%rs219; }

	// end inline asm
	// begin inline asm
	{ mul.bf16 %rs224,%rs221,%rs220; }

	// end inline asm
	// begin inline asm
	{ cvt.f32.bf16 %f120, %rs224;}

	// end inline asm
	add.f32 	%f130, %f151, %f120;
	cvt.u64.u32 	%rd58, %r11;
	cvt.u64.u32 	%rd59, %r48;
	add.s64 	%rd60, %rd59, %rd58;
	shl.b64 	%rd61, %rd60, 2;
	add.s64 	%rd62, %rd2, %rd61;
	ld.global.f32 	%f121, [%rd62+4];
	// begin inline asm
	{  cvt.rn.bf16.f32 %rs228, %f121;}

	// end inline asm
	add.s64 	%rd64, %rd57, %rd8;
	ld.global.f32 	%f122, [%rd64];
	// begin inline asm
	{  cvt.rn.bf16.f32 %rs229, %f122;}

	// end inline asm
	// begin inline asm
	{ mul.bf16 %rs230,%rs2,%rs228; }

	// end inline asm
	// begin inline asm
	{ mul.bf16 %rs233,%rs230,%rs229; }

	// end inline asm
	// begin inline asm
	{ cvt.f32.bf16 %f123, %rs233;}

	// end inline asm
	add.f32 	%f131, %f130, %f123;
	ld.global.f32 	%f124, [%rd62+8];
	// begin inline asm
	{  cvt.rn.bf16.f32 %rs237, %f124;}

	// end inline asm
	add.s64 	%rd65, %rd64, %rd8;
	ld.global.f32 	%f125, [%rd65];
	// begin inline asm
	{  cvt.rn.bf16.f32 %rs238, %f125;}

	// end inline asm
	// begin inline asm
	{ mul.bf16 %rs239,%rs2,%rs237; }

	// end inline asm
	// begin inline asm
	{ mul.bf16 %rs242,%rs239,%rs238; }

	// end inline asm
	// begin inline asm
	{ cvt.f32.bf16 %f126, %rs242;}

	// end inline asm
	add.f32 	%f132, %f131, %f126;
	ld.global.f32 	%f127, [%rd62+12];
	// begin inline asm
	{  cvt.rn.bf16.f32 %rs246, %f127;}

	// end inline asm
	add.s64 	%rd66, %rd65, %rd8;
	ld.global.f32 	%f128, [%rd66];
	// begin inline asm
	{  cvt.rn.bf16.f32 %rs247, %f128;}

	// end inline asm
	// begin inline asm
	{ mul.bf16 %rs248,%rs2,%rs246; }

	// end inline asm
	// begin inline asm
	{ mul.bf16 %rs251,%rs248,%rs247; }

	// end inline asm
	// begin inline asm
	{ cvt.f32.bf16 %f129, %rs251;}

	// end inline asm
	add.f32 	%f151, %f132, %f129;
	add.s32 	%r48, %r48, 4;
$L__BB0_13:
	setp.eq.s32 	%p12, %r6, 0;
	@%p12 bra 	$L__BB0_17;
	setp.eq.s32 	%p13, %r6, 1;
	add.s32 	%r41, %r48, %r11;
	mul.wide.u32 	%rd67, %r41, 4;
	add.s64 	%rd68, %rd2, %rd67;
	ld.global.f32 	%f133, [%rd68];
	// begin inline asm
	{  cvt.rn.bf16.f32 %rs255, %f133;}

	// end inline asm
	mad.lo.s32 	%r42, %r48, %r24, %r2;
	mul.wide.s32 	%rd69, %r42, 4;
	add.s64 	%rd6, %rd1, %rd69;
	ld.global.f32 	%f134, [%rd6];
	// begin inline asm
	{  cvt.rn.bf16.f32 %rs256, %f134;}

	// end inline asm
	// begin inline asm
	{ mul.bf16 %rs257,%rs2,%rs255; }

	// end inline asm
	// begin inline asm
	{ mul.bf16 %rs260,%rs257,%rs256; }

	// end inline asm
	// begin inline asm
	{ cvt.f32.bf16 %f135, %rs260;}

	// end inline asm
	add.f32 	%f151, %f151, %f135;
	@%p13 bra 	$L__BB0_17;
	setp.eq.s32 	%p14, %r6, 2;
	cvt.u64.u32 	%rd70, %r11;
	cvt.u64.u32 	%rd71, %r48;
	add.s64 	%rd72, %rd71, %rd70;
	shl.b64 	%rd73, %rd72, 2;
	add.s64 	%rd7, %rd2, %rd73;
	ld.global.f32 	%f136, [%rd7+4];
	// begin inline asm
	{  cvt.rn.bf16.f32 %rs264, %f136;}

	// end inline asm
	add.s64 	%rd9, %rd6, %rd8;
	ld.global.f32 	%f137, [%rd9];
	// begin inline asm
	{  cvt.rn.bf16.f32 %rs265, %f137;}

	// end inline asm
	// begin inline asm
	{ mul.bf16 %rs266,%rs2,%rs264; }

	// end inline asm
	// begin inline asm
	{ mul.bf16 %rs269,%rs266,%rs265; }

	// end inline asm
	// begin inline asm
	{ cvt.f32.bf16 %f138, %rs269;}

	// end inline asm
	add.f32 	%f151, %f151, %f138;
	@%p14 bra 	$L__BB0_17;
	ld.global.f32 	%f139, [%rd7+8];
	// begin inline asm
	{  cvt.rn.bf16.f32 %rs273, %f139;}

	// end inline asm
	add.s64 	%rd74, %rd9, %rd8;
	ld.global.f32 	%f140, [%rd74];
	// begin inline asm
	{  cvt.rn.bf16.f32 %rs274, %f140;}

	// end inline asm
	// begin inline asm
	{ mul.bf16 %rs275,%rs2,%rs273; }

	// end inline asm
	// begin inline asm
	{ mul.bf16 %rs278,%rs275,%rs274; }

	// end inline asm
	// begin inline asm
	{ cvt.f32.bf16 %f141, %rs278;}

	// end inline asm
	add.f32 	%f151, %f151, %f141;
$L__BB0_17:
	add.s32 	%r44, %r44, 1;
	setp.ne.s32 	%p15, %r44, %r22;
	@%p15 bra 	$L__BB0_4;
$L__BB0_18:
	ld.param.u64 	%rd79, [_Z24chain_matmul_kernel_bf16PKfS0_S0_Pfiiii_param_3];
	mad.lo.s32 	%r43, %r24, %r1, %r2;
	cvta.to.global.u64 	%rd75, %rd79;
	mul.wide.s32 	%rd76, %r43, 4;
	add.s64 	%rd77, %rd75, %rd76;
	st.global.f32 	[%rd77], %f151;
$L__BB0_19:
	ret;

}


// ===== COMPILED SASS (sm_100) =====

	.target	sm_100

	.elftype	@"ET_EXEC"


//--------------------- .note.nv.tkinfo           --------------------------
	.section	.note.nv.tkinfo,"",@"SHT_NOTE"
	.sectionflags	@"SHF_NOTE_NV_TKINFO"
	.tkinfo
        /*0018*/ 	.word	0x00000002
        /*0030*/ 	.string	""
        /*0030*/ 	.string	"ptxas"
        /*0030*/ 	.string	"Cuda compilation tools, release 13.0, V13.0.88"
        /*0030*/ 	.string	"Build cuda_13.0.r13.0/compiler.36424714_0"
        /*0030*/ 	.string	"-arch sm_100 -m 64 "



//--------------------- .note.nv.cuinfo           --------------------------
	.section	.note.nv.cuinfo,"",@"SHT_NOTE"
	.sectionflags	@"SHF_NOTE_NV_CUINFO"
        /*0018*/ 	.short	0x0002
        /*001a*/ 	.short	0x0064
        /*001c*/ 	.short	0x0082
	.zero		2


//--------------------- .nv.info                  --------------------------
	.section	.nv.info,"",@"SHT_CUDA_INFO"
	.align	4


	//----- nvinfo : EIATTR_REGCOUNT
	.align		4
        /*0000*/ 	.byte	0x04, 0x2f
        /*0002*/ 	.short	(.L_1 - .L_0)
	.align		4
.L_0:
        /*0004*/ 	.word	index@(_Z24chain_matmul_kernel_bf16PKfS0_S0_Pfiiii)
        /*0008*/ 	.word	0x00000020


	//----- nvinfo : EIATTR_FRAME_SIZE
	.align		4
.L_1:
        /*000c*/ 	.byte	0x04, 0x11
        /*000e*/ 	.short	(.L_3 - .L_2)
	.align		4
.L_2:
        /*0010*/ 	.word	index@(_Z24chain_matmul_kernel_bf16PKfS0_S0_Pfiiii)
        /*0014*/ 	.word	0x00000000


	//----- nvinfo : EIATTR_MIN_STACK_SIZE
	.align		4
.L_3:
        /*0018*/ 	.byte	0x04, 0x12
        /*001a*/ 	.short	(.L_5 - .L_4)
	.align		4
.L_4:
        /*001c*/ 	.word	index@(_Z24chain_matmul_kernel_bf16PKfS0_S0_Pfiiii)
        /*0020*/ 	.word	0x00000000
.L_5:


//--------------------- .nv.compat                --------------------------
	.section	.nv.compat,"",@"SHT_CUDA_COMPAT_INFO"
	.align	4
        /*0000*/ 	.byte	0x02, 0x09, 0x00, 0x00, 0x02, 0x02, 0x01, 0x00, 0x02, 0x05, 0x05, 0x00, 0x03, 0x07, 0x01, 0x01
        /*0010*/ 	.byte	0x02, 0x03, 0x00, 0x00, 0x02, 0x06, 0x01, 0x00, 0x04, 0x0b, 0x08, 0x00, 0x09, 0x00, 0x00, 0x00
        /*0020*/ 	.byte	0x00, 0x00, 0x00, 0x00


//--------------------- .nv.info._Z24chain_matmul_kernel_bf16PKfS0_S0_Pfiiii --------------------------
	.section	.nv.info._Z24chain_matmul_kernel_bf16PKfS0_S0_Pfiiii,"",@"SHT_CUDA_INFO"
	.sectionflags	@""
	.align	4


	//----- nvinfo : EIATTR_CUDA_API_VERSION
	.align		4
        /*0000*/ 	.byte	0x04, 0x37
        /*0002*/ 	.short	(.L_7 - .L_6)
.L_6:
        /*0004*/ 	.word	0x00000082


	//----- nvinfo : EIATTR_KPARAM_INFO
	.align		4
.L_7:
        /*0008*/ 	.byte	0x04, 0x17
        /*000a*/ 	.short	(.L_9 - .L_8)
.L_8:
        /*000c*/ 	.word	0x00000000
        /*0010*/ 	.short	0x0007
        /*0012*/ 	.short	0x002c
        /*0014*/ 	.byte	0x00, 0xf0, 0x11, 0x00


	//----- nvinfo : EIATTR_KPARAM_INFO
	.align		4
.L_9:
        /*0018*/ 	.byte	0x04, 0x17
        /*001a*/ 	.short	(.L_11 - .L_10)
.L_10:
        /*001c*/ 	.word	0x00000000
        /*0020*/ 	.short	0x0006
        /*0022*/ 	.short	0x0028
        /*0024*/ 	.byte	0x00, 0xf0, 0x11, 0x00


	//----- nvinfo : EIATTR_KPARAM_INFO
	.align		4
.L_11:
        /*0028*/ 	.byte	0x04, 0x17
        /*002a*/ 	.short	(.L_13 - .L_12)
.L_12:
        /*002c*/ 	.word	0x00000000
        /*0030*/ 	.short	0x0005
        /*0032*/ 	.short	0x0024
        /*0034*/ 	.byte	0x00, 0xf0, 0x11, 0x00


	//----- nvinfo : EIATTR_KPARAM_INFO
	.align		4
.L_13:
        /*0038*/ 	.byte	0x04, 0x17
        /*003a*/ 	.short	(.L_15 - .L_14)
.L_14:
        /*003c*/ 	.word	0x00000000
        /*0040*/ 	.short	0x0004
        /*0042*/ 	.short	0x0020
        /*0044*/ 	.byte	0x00, 0xf0, 0x11, 0x00


	//----- nvinfo : EIATTR_KPARAM_INFO
	.align		4
.L_15:
        /*0048*/ 	.byte	0x04, 0x17
        /*004a*/ 	.short	(.L_17 - .L_16)
.L_16:
        /*004c*/ 	.word	0x00000000
        /*0050*/ 	.short	0x0003
        /*0052*/ 	.short	0x0018
        /*0054*/ 	.byte	0x00, 0xf5, 0x21, 0x00


	//----- nvinfo : EIATTR_KPARAM_INFO
	.align		4
.L_17:
        /*0058*/ 	.byte	0x04, 0x17
        /*005a*/ 	.short	(.L_19 - .L_18)
.L_18:
        /*005c*/ 	.word	0x00000000
        /*0060*/ 	.short	0x0002
        /*0062*/ 	.short	0x0010
        /*0064*/ 	.byte	0x00, 0xf5, 0x21, 0x00


	//----- nvinfo : EIATTR_KPARAM_INFO
	.align		4
.L_19:
        /*0068*/ 	.byte	0x04, 0x17
        /*006a*/ 	.short	(.L_21 - .L_20)
.L_20:
        /*006c*/ 	.word	0x00000000
        /*0070*/ 	.short	0x0001
        /*0072*/ 	.short	0x0008
        /*0074*/ 	.byte	0x00, 0xf5, 0x21, 0x00


	//----- nvinfo : EIATTR_KPARAM_INFO
	.align		4
.L_21:
        /*0078*/ 	.byte	0x04, 0x17
        /*007a*/ 	.short	(.L_23 - .L_22)
.L_22:
        /*007c*/ 	.word	0x00000000
        /*0080*/ 	.short	0x0000
        /*0082*/ 	.short	0x0000
        /*0084*/ 	.byte	0x00, 0xf5, 0x21, 0x00


	//----- nvinfo : EIATTR_SPARSE_MMA_MASK
	.align		4
.L_23:
        /*0088*/ 	.byte	0x03, 0x50
        /*008a*/ 	.short	0x0000


	//----- nvinfo : EIATTR_MAXREG_COUNT
	.align		4
        /*008c*/ 	.byte	0x03, 0x1b
        /*008e*/ 	.short	0x00ff


	//----- nvinfo : EIATTR_MERCURY_ISA_VERSION
	.align		4
        /*0090*/ 	.byte	0x03, 0x5f
        /*0092*/ 	.short	0x0101


	//----- nvinfo : EIATTR_VRC_CTA_INIT_COUNT
	.align		4
        /*0094*/ 	.byte	0x02, 0x4a
	.zero		1
	.zero		1


	//----- nvinfo : EIATTR_EXIT_INSTR_OFFSETS
	.align		4
        /*0098*/ 	.byte	0x04, 0x1c
        /*009a*/ 	.short	(.L_25 - .L_24)


	//   ....[0]....
.L_24:
        /*009c*/ 	.word	0x000000d0


	//   ....[1]....
        /*00a0*/ 	.word	0x000017b0


	//----- nvinfo : EIATTR_CBANK_PARAM_SIZE
	.align		4
.L_25:
        /*00a4*/ 	.byte	0x03, 0x19
        /*00a6*/ 	.short	0x0030


	//----- nvinfo : EIATTR_PARAM_CBANK
	.align		4
        /*00a8*/ 	.byte	0x04, 0x0a
        /*00aa*/ 	.short	(.L_27 - .L_26)
	.align		4
.L_26:
        /*00ac*/ 	.word	index@(.nv.constant0._Z24chain_matmul_kernel_bf16PKfS0_S0_Pfiiii)
        /*00b0*/ 	.short	0x0380
        /*00b2*/ 	.short	0x0030


	//----- nvinfo : EIATTR_SW_WAR
	.align		4
.L_27:
        /*00b4*/ 	.byte	0x04, 0x36
        /*00b6*/ 	.short	(.L_29 - .L_28)
.L_28:
        /*00b8*/ 	.word	0x00000008
.L_29:


//--------------------- .nv.callgraph             --------------------------
	.section	.nv.callgraph,"",@"SHT_CUDA_CALLGRAPH"
	.align	4
	.sectionentsize	8
	.align		4
        /*0000*/ 	.word	0x00000000
	.align		4
        /*0004*/ 	.word	0xffffffff
	.align		4
        /*0008*/ 	.word	0x00000000
	.align		4
        /*000c*/ 	.word	0xfffffffe
	.align		4
        /*0010*/ 	.word	0x00000000
	.align		4
        /*0014*/ 	.word	0xfffffffd
	.align		4
        /*0018*/ 	.word	0x00000000
	.align		4
        /*001c*/ 	.word	0xfffffffc


//--------------------- .text._Z24chain_matmul_kernel_bf16PKfS0_S0_Pfiiii --------------------------
	.section	.text._Z24chain_matmul_kernel_bf16PKfS0_S0_Pfiiii,"ax",@progbits
	.align	128
        .global         _Z24chain_matmul_kernel_bf16PKfS0_S0_Pfiiii
        .type           _Z24chain_matmul_kernel_bf16PKfS0_S0_Pfiiii,@function
        .size           _Z24chain_matmul_kernel_bf16PKfS0_S0_Pfiiii,(.L_x_8 - _Z24chain_matmul_kernel_bf16PKfS0_S0_Pfiiii)
        .other          _Z24chain_matmul_kernel_bf16PKfS0_S0_Pfiiii,@"STO_CUDA_ENTRY STV_DEFAULT"
_Z24chain_matmul_kernel_bf16PKfS0_S0_Pfiiii:
.text._Z24chain_matmul_kernel_bf16PKfS0_S0_Pfiiii:
[----:B------:R-:W-:Y:S01]  /*0000*/  LDC R1, c[0x0][0x37c] ;  /* 0x0000df00ff017b82 */ /* 0x000fe20000000800 */
[----:B------:R-:W0:Y:S07]  /*0010*/  S2R R5, SR_TID.X ;  /* 0x0000000000057919 */ /* 0x000e2e0000002100 */
[----:B------:R-:W1:Y:S01]  /*0020*/  LDC R3, c[0x0][0x364] ;  /* 0x0000d900ff037b82 */ /* 0x000e620000000800 */
[----:B------:R-:W2:Y:S01]  /*0030*/  LDCU UR6, c[0x0][0x3ac] ;  /* 0x00007580ff0677ac */ /* 0x000ea20008000800 */
[----:B------:R-:W1:Y:S01]  /*0040*/  S2R R2, SR_TID.Y ;  /* 0x0000000000027919 */ /* 0x000e620000002200 */
[----:B------:R-:W3:Y:S05]  /*0050*/  LDCU UR7, c[0x0][0x3a0] ;  /* 0x00007400ff0777ac */ /* 0x000eea0008000800 */
[----:B------:R-:W0:Y:S08]  /*0060*/  S2UR UR5, SR_CTAID.X ;  /* 0x00000000000579c3 */ /* 0x000e300000002500 */
[----:B------:R-:W0:Y:S08]  /*0070*/  LDC R0, c[0x0][0x360] ;  /* 0x0000d800ff007b82 */ /* 0x000e300000000800 */
[----:B------:R-:W1:Y:S01]  /*0080*/  S2UR UR4, SR_CTAID.Y ;  /* 0x00000000000479c3 */ /* 0x000e620000002600 */
[----:B0-----:R-:W-:-:S05]  /*0090*/  IMAD R0, R0, UR5, R5 ;  /* 0x0000000500007c24 */ /* 0x001fca000f8e0205 */
[----:B--2---:R-:W-:Y:S01]  /*00a0*/  ISETP.GE.AND P0, PT, R0, UR6, PT ;  /* 0x0000000600007c0c */ /* 0x004fe2000bf06270 */
[----:B-1----:R-:W-:-:S05]  /*00b0*/  IMAD R3, R3, UR4, R2 ;  /* 0x0000000403037c24 */ /* 0x002fca000f8e0202 */
[----:B---3--:R-:W-:-:S13]  /*00c0*/  ISETP.GE.OR P0, PT, R3, UR7, P0 ;  /* 0x0000000703007c0c */ /* 0x008fda0008706670 */
[----:B------:R-:W-:Y:S05]  /*00d0*/  @P0 EXIT ;  /* 0x000000000000094d */ /* 0x000fea0003800000 */
[----:B------:R-:W0:Y:S01]  /*00e0*/  LDC R7, c[0x0][0x3a8] ;  /* 0x0000ea00ff077b82 */ /* 0x000e220000000800 */
[----:B------:R-:W1:Y:S01]  /*00f0*/  LDCU.64 UR8, c[0x0][0x358] ;  /* 0x00006b00ff0877ac */ /* 0x000e620008000a00 */
[----:B------:R-:W-:-:S06]  /*0100*/  HFMA2 R23, -RZ, RZ, 0, 0 ;  /* 0x00000000ff177431 */ /* 0x000fcc00000001ff */
[----:B------:R-:W2:Y:S01]  /*0110*/  LDC R2, c[0x0][0x3a4] ;  /* 0x0000e900ff027b82 */ /* 0x000ea20000000800 */
[----:B0-----:R-:W-:-:S04]  /*0120*/  ISETP.GE.AND P0, PT, R7, 0x1, PT ;  /* 0x000000010700780c */ /* 0x001fc80003f06270 */
[----:B--2---:R-:W-:-:S13]  /*0130*/  ISETP.LT.OR P0, PT, R2, 0x1, !P0 ;  /* 0x000000010200780c */ /* 0x004fda0004701670 */
[----:B-1----:R-:W-:Y:S05]  /*0140*/  @P0 BRA `(.L_x_0) ;  /* 0x0000001400840947 */ /* 0x002fea0003800000 */
[C---:B------:R-:W-:Y:S01]  /*0150*/  LOP3.LUT R5, R7.reuse, 0x7ffffff0, RZ, 0xc0, !PT ;  /* 0x7ffffff007057812 */ /* 0x040fe200078ec0ff */
[----:B------:R-:W-:Y:S01]  /*0160*/  UMOV UR4, URZ ;  /* 0x000000ff00047c82 */ /* 0x000fe20008000000 */
[C---:B------:R-:W-:Y:S02]  /*0170*/  LOP3.LUT R4, R7.reuse, 0xf, RZ, 0xc0, !PT ;  /* 0x0000000f07047812 */ /* 0x040fe400078ec0ff */
[C---:B------:R-:W-:Y:S02]  /*0180*/  LOP3.LUT R6, R7.reuse, 0x7, RZ, 0xc0, !PT ;  /* 0x0000000707067812 */ /* 0x040fe400078ec0ff */
[----:B------:R-:W-:Y:S02]  /*0190*/  LOP3.LUT R7, R7, 0x3, RZ, 0xc0, !PT ;  /* 0x0000000307077812 */ /* 0x000fe400078ec0ff */
[----:B------:R-:W-:Y:S02]  /*01a0*/  MOV R23, RZ ;  /* 0x000000ff00177202 */ /* 0x000fe40000000f00 */
[----:B------:R-:W-:-:S07]  /*01b0*/  IADD3 R8, PT, PT, -R5, RZ, RZ ;  /* 0x000000ff05087210 */ /* 0x000fce0007ffe1ff */
.L_x_6:
[----:B------:R-:W0:Y:S01]  /*01c0*/  LDC R2, c[0x0][0x3a4] ;  /* 0x0000e900ff027b82 */ /* 0x000e220000000800 */
[----:B------:R-:W1:Y:S07]  /*01d0*/  LDCU UR5, c[0x0][0x3a8] ;  /* 0x00007500ff0577ac */ /* 0x000e6e0008000800 */
[----:B------:R-:W2:Y:S01]  /*01e0*/  LDC.64 R10, c[0x0][0x380] ;  /* 0x0000e000ff0a7b82 */ /* 0x000ea20000000a00 */
[----:B0-----:R-:W-:-:S04]  /*01f0*/  IMAD R9, R3, R2, UR4 ;  /* 0x0000000403097e24 */ /* 0x001fc8000f8e0202 */
[----:B--2---:R-:W-:-:S05]  /*0200*/  IMAD.WIDE.U32 R10, R9, 0x4, R10 ;  /* 0x00000004090a7825 */ /* 0x004fca00078e000a */
[----:B------:R-:W2:Y:S01]  /*0210*/  LDG.E R9, desc[UR8][R10.64] ;  /* 0x000000080a097981 */ /* 0x000ea2000c1e1900 */
[----:B-1----:R-:W-:Y:S01]  /*0220*/  UISETP.GE.U32.AND UP0, UPT, UR5, 0x10, UPT ;  /* 0x000000100500788c */ /* 0x002fe2000bf06070 */
[----:B------:R-:W-:Y:S01]  /*0230*/  MOV R19, RZ ;  /* 0x000000ff00137202 */ /* 0x000fe20000000f00 */
[----:B------:R-:W-:Y:S02]  /*0240*/  UIMAD UR10, UR4, UR5, URZ ;  /* 0x00000005040a72a4 */ /* 0x000fe4000f8e02ff */
[----:B------:R-:W-:-:S06]  /*0250*/  UIADD3 UR4, UPT, UPT, UR4, 0x1, URZ ;  /* 0x0000000104047890 */ /* 0x000fcc000fffe0ff */
[----:B------:R-:W-:Y:S02]  /*0260*/  ISETP.NE.AND P0, PT, R2, UR4, PT ;  /* 0x0000000402007c0c */ /* 0x000fe4000bf05270 */
[----:B--2---:R-:W-:Y:S01]  /*0270*/  F2FP.BF16.F32.PACK_AB R9, RZ, R9 ;  /* 0x00000009ff09723e */ /* 0x004fe200000010ff */
[----:B------:R-:W-:Y:S10]  /*0280*/  BRA.U !UP0, `(.L_x_1) ;  /* 0x00000009085c7547 */ /* 0x000ff4000b800000 */
[----:B------:R-:W0:Y:S01]  /*0290*/  LDCU.64 UR6, c[0x0][0x388] ;  /* 0x00007100ff0677ac */ /* 0x000e220008000a00 */
[----:B------:R-:W-:Y:S02]  /*02a0*/  MOV R2, R0 ;  /* 0x0000000000027202 */ /* 0x000fe40000000f00 */
[----:B------:R-:W-:Y:S01]  /*02b0*/  MOV R10, R8 ;  /* 0x00000008000a7202 */ /* 0x000fe20000000f00 */
[----:B0-----:R-:W-:-:S04]  /*02c0*/  UIMAD.WIDE.U32 UR6, UR10, 0x4, UR6 ;  /* 0x000000040a0678a5 */ /* 0x001fc8000f8e0006 */
[----:B------:R-:W-:-:S04]  /*02d0*/  UIADD3 UR5, UP0, UPT, UR6, 0x20, URZ ;  /* 0x0000002006057890 */ /* 0x000fc8000ff1e0ff */
[----:B------:R-:W-:Y:S02]  /*02e0*/  UIADD3.X UR6, UPT, UPT, URZ, UR7, URZ, UP0, !UPT ;  /* 0x00000007ff067290 */ /* 0x000fe400087fe4ff */
[----:B------:R-:W-:-:S04]  /*02f0*/  MOV R14, UR5 ;  /* 0x00000005000e7c02 */ /* 0x000fc80008000f00 */
[----:B------:R-:W-:-:S07]  /*0300*/  MOV R15, UR6 ;  /* 0x00000006000f7c02 */ /* 0x000fce0008000f00 */
.L_x_2:
[----:B------:R-:W0:Y:S01]  /*0310*/  LDC.64 R28, c[0x0][0x390] ;  /* 0x0000e400ff1c7b82 */ /* 0x000e220000000a00 */
[----:B------:R-:W2:Y:S04]  /*0320*/  LDG.E R18, desc[UR8][R14.64+-0x20] ;  /* 0xffffe0080e127981 */ /* 0x000ea8000c1e1900 */
[----:B------:R-:W3:Y:S03]  /*0330*/  LDG.E R25, desc[UR8][R14.64+-0x1c] ;  /* 0xffffe4080e197981 */ /* 0x000ee6000c1e1900 */
[----:B------:R-:W1:Y:S01]  /*0340*/  LDC R11, c[0x0][0x3ac] ;  /* 0x0000eb00ff0b7b82 */ /* 0x000e620000000800 */
[----:B------:R-:W4:Y:S04]  /*0350*/  LDG.E R21, desc[UR8][R14.64+-0x18] ;  /* 0xffffe8080e157981 */ /* 0x000f28000c1e1900 */
[----:B------:R-:W5:Y:S01]  /*0360*/  LDG.E R22, desc[UR8][R14.64+-0x14] ;  /* 0xffffec080e167981 */ /* 0x000f62000c1e1900 */
[----:B0-----:R-:W-:-:S05]  /*0370*/  IMAD.WIDE R28, R2, 0x4, R28 ;  /* 0x00000004021c7825 */ /* 0x001fca00078e021c */
[----:B------:R-:W2:Y:S01]  /*0380*/  LDG.E R27, desc[UR8][R28.64] ;  /* 0x000000081c1b7981 */ /* 0x000ea2000c1e1900 */
[----:B-1----:R-:W-:-:S05]  /*0390*/  IMAD.WIDE R12, R11, 0x4, R28 ;  /* 0x000000040b0c7825 */ /* 0x002fca00078e021c */
[----:B------:R-:W3:Y:S01]  /*03a0*/  LDG.E R20, desc[UR8][R12.64] ;  /* 0x000000080c147981 */ /* 0x000ee2000c1e1900 */
[----:B------:R-:W-:-:S03]  /*03b0*/  IMAD.WIDE R16, R11, 0x4, R12 ;  /* 0x000000040b107825 */ /* 0x000fc600078e020c */
[----:B------:R-:W5:Y:S04]  /*03c0*/  LDG.E R28, desc[UR8][R14.64+-0x8] ;  /* 0xfffff8080e1c7981 */ /* 0x000f68000c1e1900 */
[----:B------:R0:W4:Y:S02]  /*03d0*/  LDG.E R26, desc[UR8][R16.64] ;  /* 0x00000008101a7981 */ /* 0x000124000c1e1900 */
[----:B0-----:R-:W-:-:S05]  /*03e0*/  IMAD.WIDE R16, R11, 0x4, R16 ;  /* 0x000000040b107825 */ /* 0x001fca00078e0210 */
[----:B------:R-:W5:Y:S01]  /*03f0*/  LDG.E R19, desc[UR8][R16.64] ;  /* 0x0000000810137981 */ /* 0x000f62000c1e1900 */
[----:B------:R-:W-:-:S05]  /*0400*/  IMAD.WIDE R12, R11, 0x4, R16 ;  /* 0x000000040b0c7825 */ /* 0x000fca00078e0210 */
[----:B------:R0:W5:Y:S02]  /*0410*/  LDG.E R29, desc[UR8][R12.64] ;  /* 0x000000080c1d7981 */ /* 0x000164000c1e1900 */
[----:B0-----:R-:W-:-:S04]  /*0420*/  IMAD.WIDE R12, R11, 0x4, R12 ;  /* 0x000000040b0c7825 */ /* 0x001fc800078e020c */
[----:B------:R-:W-:Y:S01]  /*0430*/  IMAD.WIDE R16, R11, 0x4, R12 ;  /* 0x000000040b107825 */ /* 0x000fe200078e020c */
[----:B--2---:R-:W-:Y:S02]  /*0440*/  F2FP.BF16.F32.PACK_AB R27, R27, R18 ;  /* 0x000000121b1b723e */ /* 0x004fe400000010ff */
[----:B------:R-:W2:Y:S03]  /*0450*/  LDG.E R18, desc[UR8][R14.64+-0x10] ;  /* 0xfffff0080e127981 */ /* 0x000ea6000c1e1900 */
[----:B------:R-:W-:Y:S01]  /*0460*/  HMUL2.BF16_V2 R24, R9.H0_H0, R27.H0_H0 ;  /* 0x2000001b09187232 */ /* 0x000fe20000200800 */
[----:B---3--:R-:W-:-:S03]  /*0470*/  F2FP.BF16.F32.PACK_AB R25, R20, R25 ;  /* 0x000000191419723e */ /* 0x008fc600000010ff */
[----:B------:R-:W-:Y:S01]  /*0480*/  HMUL2.BF16_V2 R24, R24.H0_H0, R27.H1_H1 ;  /* 0x3000001b18187232 */ /* 0x000fe20000200800 */
[----:B------:R0:W3:Y:S04]  /*0490*/  LDG.E R20, desc[UR8][R12.64] ;  /* 0x000000080c147981 */ /* 0x0000e8000c1e1900 */
[----:B------:R-:W3:Y:S01]  /*04a0*/  LDG.E R27, desc[UR8][R14.64+-0xc] ;  /* 0xfffff4080e1b7981 */ /* 0x000ee2000c1e1900 */
[----:B----4-:R-:W-:-:S03]  /*04b0*/  F2FP.BF16.F32.PACK_AB R26, R26, R21 ;  /* 0x000000151a1a723e */ /* 0x010fc600000010ff */
[----:B------:R1:W4:Y:S01]  /*04c0*/  LDG.E R21, desc[UR8][R16.64] ;  /* 0x0000000810157981 */ /* 0x000322000c1e1900 */
[----:B0-----:R-:W-:Y:S01]  /*04d0*/  HMUL2.BF16_V2 R13, R9.H0_H0, R25.H0_H0 ;  /* 0x20000019090d7232 */ /* 0x001fe20000200800 */
[----:B------:R-:W-:-:S03]  /*04e0*/  SHF.L.U32 R24, R24, 0x10, RZ ;  /* 0x0000001018187819 */ /* 0x000fc600000006ff */
[----:B------:R-:W-:Y:S02]  /*04f0*/  HMUL2.BF16_V2 R13, R13.H0_H0, R25.H1_H1 ;  /* 0x300000190d0d7232 */ /* 0x000fe40000200800 */
[----:B------:R-:W-:Y:S01]  /*0500*/  FADD R23, R24, R23 ;  /* 0x0000001718177221 */ /* 0x000fe20000000000 */
[----:B------:R-:W-:Y:S02]  /*0510*/  HMUL2.BF16_V2 R25, R9.H0_H0, R26.H0_H0 ;  /* 0x2000001a09197232 */ /* 0x000fe40000200800 */
[----:B------:R-:W-:Y:S01]  /*0520*/  PRMT R24, R13, 0x7610, R24 ;  /* 0x000076100d187816 */ /* 0x000fe20000000018 */
[----:B------:R-:W-:Y:S01]  /*0530*/  IMAD.WIDE R12, R11, 0x4, R16 ;  /* 0x000000040b0c7825 */ /* 0x000fe200078e0210 */
[----:B-----5:R-:W-:-:S03]  /*0540*/  F2FP.BF16.F32.PACK_AB R19, R19, R22 ;  /* 0x000000161313723e */ /* 0x020fc600000010ff */
[----:B------:R-:W-:Y:S01]  /*0550*/  HMUL2.BF16_V2 R26, R25.H0_H0, R26.H1_H1 ;  /* 0x3000001a191a7232 */ /* 0x000fe20000200800 */
[----:B------:R-:W-:Y:S01]  /*0560*/  SHF.L.U32 R22, R24, 0x10, RZ ;  /* 0x0000001018167819 */ /* 0x000fe200000006ff */
[----:B------:R-:W5:Y:S01]  /*0570*/  LDG.E R25, desc[UR8][R14.64+-0x4] ;  /* 0xfffffc080e197981 */ /* 0x000f62000c1e1900 */
[----:B-1----:R-:W-:-:S03]  /*0580*/  HMUL2.BF16_V2 R17, R9.H0_H0, R19.H0_H0 ;  /* 0x2000001309117232 */ /* 0x002fc60000200800 */
[----:B------:R0:W5:Y:S01]  /*0590*/  LDG.E R24, desc[UR8][R12.64] ;  /* 0x000000080c187981 */ /* 0x000162000c1e1900 */
[----:B------:R-:W-:Y:S01]  /*05a0*/  FADD R16, R23, R22 ;  /* 0x0000001617107221 */ /* 0x000fe20000000000 */
[----:B------:R-:W-:Y:S01]  /*05b0*/  HMUL2.BF16_V2 R19, R17.H0_H0, R19.H1_H1 ;  /* 0x3000001311137232 */ /* 0x000fe20000200800 */
[----:B------:R-:W-:Y:S01]  /*05c0*/  SHF.L.U32 R17, R26, 0x10, RZ ;  /* 0x000000101a117819 */ /* 0x000fe200000006ff */
[----:B------:R-:W-:-:S04]  /*05d0*/  IMAD.WIDE R22, R11, 0x4, R12 ;  /* 0x000000040b167825 */ /* 0x000fc800078e020c */
[----:B------:R-:W-:Y:S02]  /*05e0*/  FADD R26, R16, R17 ;  /* 0x00000011101a7221 */ /* 0x000fe40000000000 */
[----:B------:R-:W5:Y:S04]  /*05f0*/  LDG.E R17, desc[UR8][R14.64] ;  /* 0x000000080e117981 */ /* 0x000f68000c1e1900 */
[----:B------:R3:W5:Y:S01]  /*0600*/  LDG.E R16, desc[UR8][R22.64] ;  /* 0x0000000816107981 */ /* 0x000762000c1e1900 */
[----:B------:R-:W-:Y:S01]  /*0610*/  SHF.L.U32 R19, R19, 0x10, RZ ;  /* 0x0000001013137819 */ /* 0x000fe200000006ff */
[----:B0-----:R-:W-:-:S04]  /*0620*/  IMAD.WIDE R12, R11, 0x4, R22 ;  /* 0x000000040b0c7825 */ /* 0x001fc800078e0216 */
[----:B------:R-:W-:Y:S01]  /*0630*/  FADD R26, R26, R19 ;  /* 0x000000131a1a7221 */ /* 0x000fe20000000000 */
[----:B--2---:R-:W-:-:S05]  /*0640*/  F2FP.BF16.F32.PACK_AB R18, R29, R18 ;  /* 0x000000121d12723e */ /* 0x004fca00000010ff */
[----:B------:R-:W-:-:S04]  /*0650*/  HMUL2.BF16_V2 R29, R9.H0_H0, R18.H0_H0 ;  /* 0x20000012091d7232 */ /* 0x000fc80000200800 */
[----:B------:R-:W-:Y:S02]  /*0660*/  HMUL2.BF16_V2 R29, R29.H0_H0, R18.H1_H1 ;  /* 0x300000121d1d7232 */ /* 0x000fe40000200800 */
[----:B------:R-:W-:Y:S01]  /*0670*/  IMAD.WIDE R18, R11, 0x4, R12 ;  /* 0x000000040b127825 */ /* 0x000fe200078e020c */
[----:B---3--:R-:W-:Y:S02]  /*0680*/  F2FP.BF16.F32.PACK_AB R23, R20, R27 ;  /* 0x0000001b1417723e */ /* 0x008fe400000010ff */
[----:B------:R0:W2:Y:S01]  /*0690*/  LDG.E R20, desc[UR8][R12.64] ;  /* 0x000000080c147981 */ /* 0x0000a2000c1e1900 */
[----:B----4-:R-:W-:-:S03]  /*06a0*/  F2FP.BF16.F32.PACK_AB R22, R21, R28 ;  /* 0x0000001c1516723e */ /* 0x010fc600000010ff */
[----:B------:R-:W3:Y:S04]  /*06b0*/  LDG.E R28, desc[UR8][R14.64+0x8] ;  /* 0x000008080e1c7981 */ /* 0x000ee8000c1e1900 */
[----:B------:R1:W3:Y:S04]  /*06c0*/  LDG.E R27, desc[UR8][R18.64] ;  /* 0x00000008121b7981 */ /* 0x0002e8000c1e1900 */
[----:B------:R-:W2:Y:S01]  /*06d0*/  LDG.E R21, desc[UR8][R14.64+0x4] ;  /* 0x000004080e157981 */ /* 0x000ea2000c1e1900 */
[----:B0-----:R-:W-:Y:S01]  /*06e0*/  HMUL2.BF16_V2 R13, R9.H0_H0, R23.H0_H0 ;  /* 0x20000017090d7232 */ /* 0x001fe20000200800 */
[----:B------:R-:W-:-:S03]  /*06f0*/  SHF.L.U32 R29, R29, 0x10, RZ ;  /* 0x000000101d1d7819 */ /* 0x000fc600000006ff */
[----:B------:R-:W-:Y:S02]  /*0700*/  HMUL2.BF16_V2 R13, R13.H0_H0, R23.H1_H1 ;  /* 0x300000170d0d7232 */ /* 0x000fe40000200800 */
[----:B------:R-:W-:Y:S01]  /*0710*/  HMUL2.BF16_V2 R23, R9.H0_H0, R22.H0_H0 ;  /* 0x2000001609177232 */ /* 0x000fe20000200800 */
[----:B-----5:R-:W-:-:S03]  /*0720*/  F2FP.BF16.F32.PACK_AB R24, R24, R25 ;  /* 0x000000191818723e */ /* 0x020fc600000010ff */
[----:B------:R-:W-:Y:S01]  /*0730*/  HMUL2.BF16_V2 R12, R23.H0_H0, R22.H1_H1 ;  /* 0x30000016170c7232 */ /* 0x000fe20000200800 */
[----:B------:R-:W-:Y:S01]  /*0740*/  SHF.L.U32 R13, R13, 0x10, RZ ;  /* 0x000000100d0d7819 */ /* 0x000fe200000006ff */
[----:B------:R-:W-:Y:S01]  /*0750*/  FADD R26, R26, R29 ;  /* 0x0000001d1a1a7221 */ /* 0x000fe20000000000 */
[----:B-1----:R-:W-:-:S04]  /*0760*/  IMAD.WIDE R18, R11, 0x4, R18 ;  /* 0x000000040b127825 */ /* 0x002fc800078e0212 */
[CC--:B------:R-:W-:Y:S01]  /*0770*/  HMUL2.BF16_V2 R22, R9.reuse.H0_H0, R24.reuse.H0_H0 ;  /* 0x2000001809167232 */ /* 0x0c0fe20000200800 */
[----:B------:R-:W4:Y:S01]  /*0780*/  LDG.E R29, desc[UR8][R14.64+0x14] ;  /* 0x000014080e1d7981 */ /* 0x000f22000c1e1900 */
[----:B------:R-:W-:Y:S01]  /*0790*/  FADD R26, R26, R13 ;  /* 0x0000000d1a1a7221 */ /* 0x000fe20000000000 */
[----:B------:R-:W-:Y:S01]  /*07a0*/  SHF.L.U32 R13, R12, 0x10, RZ ;  /* 0x000000100c0d7819 */ /* 0x000fe200000006ff */
[----:B------:R-:W-:Y:S01]  /*07b0*/  HMUL2.BF16_V2 R22, R22.H0_H0, R24.H1_H1 ;  /* 0x3000001816167232 */ /* 0x000fe20000200800 */
[----:B------:R0:W5:Y:S01]  /*07c0*/  LDG.E R12, desc[UR8][R18.64] ;  /* 0x00000008120c7981 */ /* 0x000162000c1e1900 */
[----:B------:R-:W-:Y:S01]  /*07d0*/  F2FP.BF16.F32.PACK_AB R23, R16, R17 ;  /* 0x000000111017723e */ /* 0x000fe200000010ff */
[----:B------:R-:W-:Y:S02]  /*07e0*/  IMAD.WIDE R16, R11, 0x4, R18 ;  /* 0x000000040b107825 */ /* 0x000fe400078e0212 */
[----:B------:R-:W-:Y:S02]  /*07f0*/  SHF.L.U32 R25, R22, 0x10, RZ ;  /* 0x0000001016197819 */ /* 0x000fe400000006ff */
[----:B------:R-:W-:Y:S01]  /*0800*/  FADD R22, R26, R13 ;  /* 0x0000000d1a167221 */ /* 0x000fe20000000000 */
[----:B------:R-:W4:Y:S01]  /*0810*/  LDG.E R24, desc[UR8][R14.64+0x10] ;  /* 0x000010080e187981 */ /* 0x000f22000c1e1900 */
[----:B0-----:R-:W-:-:S03]  /*0820*/  HMUL2.BF16_V2 R19, R9.H0_H0, R23.H0_H0 ;  /* 0x2000001709137232 */ /* 0x001fc60000200800 */
[----:B------:R0:W4:Y:S01]  /*0830*/  LDG.E R13, desc[UR8][R16.64] ;  /* 0x00000008100d7981 */ /* 0x000122000c1e1900 */
[----:B------:R-:W-:-:S03]  /*0840*/  FADD R22, R22, R25 ;  /* 0x0000001916167221 */ /* 0x000fc60000000000 */
[----:B------:R-:W5:Y:S01]  /*0850*/  LDG.E R25, desc[UR8][R14.64+0xc] ;  /* 0x00000c080e197981 */ /* 0x000f62000c1e1900 */
[----:B------:R-:W-:Y:S02]  /*0860*/  HMUL2.BF16_V2 R23, R19.H0_H0, R23.H1_H1 ;  /* 0x3000001713177232 */ /* 0x000fe40000200800 */
[----:B0-----:R-:W-:-:S05]  /*0870*/  IMAD.WIDE R16, R11, 0x4, R16 ;  /* 0x000000040b107825 */ /* 0x001fca00078e0210 */
[----:B------:R2:W5:Y:S01]  /*0880*/  LDG.E R26, desc[UR8][R16.64] ;  /* 0x00000008101a7981 */ /* 0x000562000c1e1900 */
[----:B------:R-:W-:-:S03]  /*0890*/  IMAD.WIDE R18, R11, 0x4, R16 ;  /* 0x000000040b127825 */ /* 0x000fc600078e0210 */
[----:B------:R-:W5:Y:S01]  /*08a0*/  LDG.E R16, desc[UR8][R14.64+0x18] ;  /* 0x000018080e107981 */ /* 0x000f62000c1e1900 */
[----:B---3--:R-:W-:-:S03]  /*08b0*/  F2FP.BF16.F32.PACK_AB R28, R27, R28 ;  /* 0x0000001c1b1c723e */ /* 0x008fc600000010ff */
[----:B------:R-:W3:Y:S01]  /*08c0*/  LDG.E R27, desc[UR8][R18.64] ;  /* 0x00000008121b7981 */ /* 0x000ee2000c1e1900 */
[----:B--2---:R-:W-:Y:S01]  /*08d0*/  F2FP.BF16.F32.PACK_AB R17, R20, R21 ;  /* 0x000000151411723e */ /* 0x004fe200000010ff */
[----:B------:R-:W-:-:S06]  /*08e0*/  IMAD.WIDE R20, R11, 0x4, R18 ;  /* 0x000000040b147825 */ /* 0x000fcc00078e0212 */
[----:B------:R0:W2:Y:S04]  /*08f0*/  LDG.E R20, desc[UR8][R20.64] ;  /* 0x0000000814147981 */ /* 0x0000a8000c1e1900 */
[----:B------:R1:W2:Y:S01]  /*0900*/  LDG.E R19, desc[UR8][R14.64+0x1c] ;  /* 0x00001c080e137981 */ /* 0x0002a2000c1e1900 */
[----:B------:R-:W-:Y:S01]  /*0910*/  SHF.L.U32 R23, R23, 0x10, RZ ;  /* 0x0000001017177819 */ /* 0x000fe200000006ff */
[----:B0-----:R-:W-:-:S04]  /*0920*/  HMUL2.BF16_V2 R21, R9.H0_H0, R17.H0_H0 ;  /* 0x2000001109157232 */ /* 0x001fc80000200800 */
[----:B------:R-:W-:Y:S02]  /*0930*/  HMUL2.BF16_V2 R17, R21.H0_H0, R17.H1_H1 ;  /* 0x3000001115117232 */ /* 0x000fe40000200800 */
[-C--:B------:R-:W-:Y:S02]  /*0940*/  HMUL2.BF16_V2 R21, R9.H0_H0, R28.reuse.H0_H0 ;  /* 0x2000001c09157232 */ /* 0x080fe40000200800 */
[----:B------:R-:W-:Y:S01]  /*0950*/  FADD R22, R22, R23 ;  /* 0x0000001716167221 */ /* 0x000fe20000000000 */
[----:B------:R-:W-:Y:S01]  /*0960*/  SHF.L.U32 R17, R17, 0x10, RZ ;  /* 0x0000001011117819 */ /* 0x000fe200000006ff */
[----:B------:R-:W-:Y:S01]  /*0970*/  HMUL2.BF16_V2 R21, R21.H0_H0, R28.H1_H1 ;  /* 0x3000001c15157232 */ /* 0x000fe20000200800 */
[----:B----4-:R-:W-:Y:S02]  /*0980*/  F2FP.BF16.F32.PACK_AB R13, R13, R24 ;  /* 0x000000180d0d723e */ /* 0x010fe400000010ff */
[----:B-----5:R-:W-:Y:S01]  /*0990*/  F2FP.BF16.F32.PACK_AB R12, R12, R25 ;  /* 0x000000190c0c723e */ /* 0x020fe200000010ff */
[----:B------:R-:W-:Y:S01]  /*09a0*/  FADD R17, R22, R17 ;  /* 0x0000001116117221 */ /* 0x000fe20000000000 */
[----:B------:R-:W-:Y:S01]  /*09b0*/  SHF.L.U32 R18, R21, 0x10, RZ ;  /* 0x0000001015127819 */ /* 0x000fe200000006ff */
[----:B------:R-:W-:-:S02]  /*09c0*/  HMUL2.BF16_V2 R21, R9.H0_H0, R13.H0_H0 ;  /* 0x2000000d09157232 */ /* 0x000fc40000200800 */
[-C--:B------:R-:W-:Y:S02]  /*09d0*/  HMUL2.BF16_V2 R22, R9.H0_H0, R12.reuse.H0_H0 ;  /* 0x2000000c09167232 */ /* 0x080fe40000200800 */
[----:B------:R-:W-:Y:S02]  /*09e0*/  HMUL2.BF16_V2 R21, R21.H0_H0, R13.H1_H1 ;  /* 0x3000000d15157232 */ /* 0x000fe40000200800 */
[----:B------:R-:W-:Y:S01]  /*09f0*/  HMUL2.BF16_V2 R22, R22.H0_H0, R12.H1_H1 ;  /* 0x3000000c16167232 */ /* 0x000fe20000200800 */
[----:B------:R-:W-:Y:S01]  /*0a00*/  F2FP.BF16.F32.PACK_AB R26, R26, R29 ;  /* 0x0000001d1a1a723e */ /* 0x000fe200000010ff */
[----:B------:R-:W-:-:S03]  /*0a10*/  FADD R12, R17, R18 ;  /* 0x00000012110c7221 */ /* 0x000fc60000000000 */
[----:B------:R-:W-:Y:S01]  /*0a20*/  PRMT R13, R22, 0x7610, R13 ;  /* 0x00007610160d7816 */ /* 0x000fe2000000000d */
[----:B------:R-:W-:-:S03]  /*0a30*/  HMUL2.BF16_V2 R17, R9.H0_H0, R26.H0_H0 ;  /* 0x2000001a09117232 */ /* 0x000fc60000200800 */
[----:B------:R-:W-:Y:S01]  /*0a40*/  SHF.L.U32 R13, R13, 0x10, RZ ;  /* 0x000000100d0d7819 */ /* 0x000fe200000006ff */
[----:B------:R-:W-:Y:S01]  /*0a50*/  HMUL2.BF16_V2 R17, R17.H0_H0, R26.H1_H1 ;  /* 0x3000001a11117232 */ /* 0x000fe20000200800 */
[----:B------:R-:W-:-:S03]  /*0a60*/  IADD3 R10, PT, PT, R10, 0x10, RZ ;  /* 0x000000100a0a7810 */ /* 0x000fc60007ffe0ff */
[----:B------:R-:W-:Y:S01]  /*0a70*/  FADD R12, R12, R13 ;  /* 0x0000000d0c0c7221 */ /* 0x000fe20000000000 */
[----:B------:R-:W-:Y:S02]  /*0a80*/  ISETP.NE.AND P1, PT, R10, RZ, PT ;  /* 0x000000ff0a00720c */ /* 0x000fe40003f25270 */
[----:B-1----:R-:W-:Y:S02]  /*0a90*/  IADD3 R14, P2, PT, R14, 0x40, RZ ;  /* 0x000000400e0e7810 */ /* 0x002fe40007f5e0ff */
[----:B------:R-:W-:Y:S02]  /*0aa0*/  LEA R2, R11, R2, 0x4 ;  /* 0x000000020b027211 */ /* 0x000fe400078e20ff */
[----:B------:R-:W-:Y:S02]  /*0ab0*/  IADD3.X R15, PT, PT, RZ, R15, RZ, P2, !PT ;  /* 0x0000000fff0f7210 */ /* 0x000fe400017fe4ff */
[----:B---3--:R-:W-:-:S05]  /*0ac0*/  F2FP.BF16.F32.PACK_AB R16, R27, R16 ;  /* 0x000000101b10723e */ /* 0x008fca00000010ff */
[----:B------:R-:W-:Y:S01]  /*0ad0*/  HMUL2.BF16_V2 R18, R9.H0_H0, R16.H0_H0 ;  /* 0x2000001009127232 */ /* 0x000fe20000200800 */
[----:B------:R-:W-:Y:S02]  /*0ae0*/  PRMT R16, R21, 0x7610, R16 ;  /* 0x0000761015107816 */ /* 0x000fe40000000010 */
[----:B--2---:R-:W-:-:S03]  /*0af0*/  F2FP.BF16.F32.PACK_AB R19, R20, R19 ;  /* 0x000000131413723e */ /* 0x004fc600000010ff */
[----:B------:R-:W-:Y:S01]  /*0b00*/  HMUL2.BF16_V2 R21, R18.H0_H0, R16.H1_H1 ;  /* 0x3000001012157232 */ /* 0x000fe20000200800 */
[----:B------:R-:W-:Y:S02]  /*0b10*/  PRMT R18, R17, 0x7610, R18 ;  /* 0x0000761011127816 */ /* 0x000fe40000000012 */
[----:B------:R-:W-:Y:S01]  /*0b20*/  SHF.L.U32 R17, R16, 0x10, RZ ;  /* 0x0000001010117819 */ /* 0x000fe200000006ff */
[-C--:B------:R-:W-:Y:S01]  /*0b30*/  HMUL2.BF16_V2 R20, R9.H0_H0, R19.reuse.H0_H0 ;  /* 0x2000001309147232 */ /* 0x080fe20000200800 */
[----:B------:R-:W-:Y:S02]  /*0b40*/  PRMT R16, R21, 0x7610, R16 ;  /* 0x0000761015107816 */ /* 0x000fe40000000010 */
[----:B------:R-:W-:Y:S01]  /*0b50*/  SHF.L.U32 R13, R18, 0x10, RZ ;  /* 0x00000010120d7819 */ /* 0x000fe200000006ff */
[----:B------:R-:W-:Y:S02]  /*0b60*/  HMUL2.BF16_V2 R20, R20.H0_H0, R19.H1_H1 ;  /* 0x3000001314147232 */ /* 0x000fe40000200800 */
[----:B------:R-:W-:Y:S01]  /*0b70*/  FADD R12, R12, R17 ;  /* 0x000000110c0c7221 */ /* 0x000fe20000000000 */
[----:B------:R-:W-:-:S02]  /*0b80*/  SHF.L.U32 R17, R16, 0x10, RZ ;  /* 0x0000001010117819 */ /* 0x000fc400000006ff */
[----:B------:R-:W-:Y:S01]  /*0b90*/  PRMT R18, R20, 0x7610, R18 ;  /* 0x0000761014127816 */ /* 0x000fe20000000012 */
[----:B------:R-:W-:-:S03]  /*0ba0*/  FADD R12, R12, R13 ;  /* 0x0000000d0c0c7221 */ /* 0x000fc60000000000 */
[----:B------:R-:W-:Y:S01]  /*0bb0*/  SHF.L.U32 R23, R18, 0x10, RZ ;  /* 0x0000001012177819 */ /* 0x000fe200000006ff */
[----:B------:R-:W-:-:S04]  /*0bc0*/  FADD R12, R12, R17 ;  /* 0x000000110c0c7221 */ /* 0x000fc80000000000 */
[----:B------:R-:W-:Y:S01]  /*0bd0*/  FADD R23, R12, R23 ;  /* 0x000000170c177221 */ /* 0x000fe20000000000 */
[----:B------:R-:W-:Y:S06]  /*0be0*/  @P1 BRA `(.L_x_2) ;  /* 0xfffffff400c81947 */ /* 0x000fec000383ffff */
[----:B------:R-:W-:-:S07]  /*0bf0*/  MOV R19, R5 ;  /* 0x0000000500137202 */ /* 0x000fce0000000f00 */
.L_x_1:
[----:B------:R-:W-:-:S13]  /*0c00*/  ISETP.NE.AND P1, PT, R4, RZ, PT ;  /* 0x000000ff0400720c */ /* 0x000fda0003f25270 */
[----:B------:R-:W-:Y:S05]  /*0c10*/  @!P1 BRA `(.L_x_3) ;  /* 0x0000000800cc9947 */ /* 0x000fea0003800000 */
[----:B------:R-:W-:Y:S02]  /*0c20*/  IADD3 R2, PT, PT, R4, -0x1, RZ ;  /* 0xffffffff04027810 */ /* 0x000fe40007ffe0ff */
[----:B------:R-:W-:Y:S02]  /*0c30*/  ISETP.NE.AND P1, PT, R6, RZ, PT ;  /* 0x000000ff0600720c */ /* 0x000fe40003f25270 */
[----:B------:R-:W-:-:S13]  /*0c40*/  ISETP.GE.U32.AND P2, PT, R2, 0x7, PT ;  /* 0x000000070200780c */ /* 0x000fda0003f46070 */
[----:B------:R-:W-:Y:S05]  /*0c50*/  @!P2 BRA `(.L_x_4) ;  /* 0x00000004004ca947 */ /* 0x000fea0003800000 */
[----:B------:R-:W0:Y:S01]  /*0c60*/  LDC R27, c[0x0][0x3ac] ;  /* 0x0000eb00ff1b7b82 */ /* 0x000e220000000800 */
[C---:B------:R-:W-:Y:S02]  /*0c70*/  IADD3 R13, PT, PT, R19.reuse, UR10, RZ ;  /* 0x0000000a130d7c10 */ /* 0x040fe4000fffe0ff */
[----:B------:R-:W-:-:S05]  /*0c80*/  IADD3 R12, P2, PT, R19, UR10, RZ ;  /* 0x0000000a130c7c10 */ /* 0x000fca000ff5e0ff */
[----:B------:R-:W1:Y:S08]  /*0c90*/  LDC.64 R14, c[0x0][0x388] ;  /* 0x0000e200ff0e7b82 */ /* 0x000e700000000a00 */
[----:B------:R-:W2:Y:S08]  /*0ca0*/  LDC.64 R16, c[0x0][0x390] ;  /* 0x0000e400ff107b82 */ /* 0x000eb00000000a00 */
[----:B------:R-:W3:Y:S01]  /*0cb0*/  LDC.64 R10, c[0x0][0x388] ;  /* 0x0000e200ff0a7b82 */ /* 0x000ee20000000a00 */
[----:B0-----:R-:W-:-:S02]  /*0cc0*/  IMAD R21, R19, R27, R0 ;  /* 0x0000001b13157224 */ /* 0x001fc400078e0200 */
[----:B-1----:R-:W-:-:S04]  /*0cd0*/  IMAD.WIDE.U32 R14, R13, 0x4, R14 ;  /* 0x000000040d0e7825 */ /* 0x002fc800078e000e */
[----:B--2---:R-:W-:Y:S01]  /*0ce0*/  IMAD.WIDE R16, R21, 0x4, R16 ;  /* 0x0000000415107825 */ /* 0x004fe200078e0210 */
[----:B------:R0:W2:Y:S01]  /*0cf0*/  LDG.E R2, desc[UR8][R14.64] ;  /* 0x000000080e027981 */ /* 0x0000a2000c1e1900 */
[----:B------:R-:W-:-:S03]  /*0d00*/  IADD3.X R13, PT, PT, RZ, RZ, RZ, P2, !PT ;  /* 0x000000ffff0d7210 */ /* 0x000fc600017fe4ff */
[----:B------:R1:W2:Y:S01]  /*0d10*/  LDG.E R29, desc[UR8][R16.64] ;  /* 0x00000008101d7981 */ /* 0x0002a2000c1e1900 */
[----:B------:R-:W-:Y:S01]  /*0d20*/  IMAD.WIDE R24, R27, 0x4, R16 ;  /* 0x000000041b187825 */ /* 0x000fe200078e0210 */
[----:B---3--:R-:W-:-:S04]  /*0d30*/  LEA R10, P2, R12, R10, 0x2 ;  /* 0x0000000a0c0a7211 */ /* 0x008fc800078410ff */
[----:B------:R3:W4:Y:S01]  /*0d40*/  LDG.E R22, desc[UR8][R24.64] ;  /* 0x0000000818167981 */ /* 0x000722000c1e1900 */
[----:B------:R-:W-:-:S05]  /*0d50*/  LEA.HI.X R11, R12, R11, R13, 0x2, P2 ;  /* 0x0000000b0c0b7211 */ /* 0x000fca00010f140d */
[----:B------:R-:W4:Y:S01]  /*0d60*/  LDG.E R18, desc[UR8][R10.64+0x4] ;  /* 0x000004080a127981 */ /* 0x000f22000c1e1900 */
[----:B------:R-:W-:-:S03]  /*0d70*/  IMAD.WIDE R20, R27, 0x4, R24 ;  /* 0x000000041b147825 */ /* 0x000fc600078e0218 */
[----:B------:R-:W5:Y:S01]  /*0d80*/  LDG.E R28, desc[UR8][R10.64+0x8] ;  /* 0x000008080a1c7981 */ /* 0x000f62000c1e1900 */
[----:B------:R-:W-:-:S03]  /*0d90*/  IMAD.WIDE R12, R27, 0x4, R20 ;  /* 0x000000041b0c7825 */ /* 0x000fc600078e0214 */
[----:B------:R3:W5:Y:S01]  /*0da0*/  LDG.E R26, desc[UR8][R20.64] ;  /* 0x00000008141a7981 */ /* 0x000762000c1e1900 */
[----:B0-----:R-:W-:-:S03]  /*0db0*/  IMAD.WIDE R14, R27, 0x4, R12 ;  /* 0x000000041b0e7825 */ /* 0x001fc600078e020c */
[----:B------:R2:W5:Y:S01]  /*0dc0*/  LDG.E R12, desc[UR8][R12.64] ;  /* 0x000000080c0c7981 */ /* 0x000562000c1e1900 */
[----:B-1----:R-:W-:-:S03]  /*0dd0*/  IMAD.WIDE R16, R27, 0x4, R14 ;  /* 0x000000041b107825 */ /* 0x002fc600078e020e */
[----:B------:R-:W5:Y:S01]  /*0de0*/  LDG.E R14, desc[UR8][R14.64] ;  /* 0x000000080e0e7981 */ /* 0x000f62000c1e1900 */
[----:B---3--:R-:W-:-:S04]  /*0df0*/  IMAD.WIDE R24, R27, 0x4, R16 ;  /* 0x000000041b187825 */ /* 0x008fc800078e0210 */
[----:B------:R-:W-:Y:S01]  /*0e00*/  IMAD.WIDE R20, R27, 0x4, R24 ;  /* 0x000000041b147825 */ /* 0x000fe200078e0218 */
[----:B------:R-:W3:Y:S04]  /*0e10*/  LDG.E R15, desc[UR8][R24.64] ;  /* 0x00000008180f7981 */ /* 0x000ee8000c1e1900 */
[----:B------:R-:W3:Y:S04]  /*0e20*/  LDG.E R27, desc[UR8][R10.64+0x14] ;  /* 0x000014080a1b7981 */ /* 0x000ee8000c1e1900 */
[----:B------:R-:W3:Y:S01]  /*0e30*/  LDG.E R20, desc[UR8][R20.64] ;  /* 0x0000000814147981 */ /* 0x000ee2000c1e1900 */
[----:B--2---:R-:W-:-:S03]  /*0e40*/  F2FP.BF16.F32.PACK_AB R13, R29, R2 ;  /* 0x000000021d0d723e */ /* 0x004fc600000010ff */
[----:B------:R-:W2:Y:S04]  /*0e50*/  LDG.E R29, desc[UR8][R10.64+0xc] ;  /* 0x00000c080a1d7981 */ /* 0x000ea8000c1e1900 */
[----:B------:R0:W3:Y:S04]  /*0e60*/  LDG.E R2, desc[UR8][R16.64] ;  /* 0x0000000810027981 */ /* 0x0000e8000c1e1900 */
[----:B------:R-:W3:Y:S01]  /*0e70*/  LDG.E R17, desc[UR8][R10.64+0x10] ;  /* 0x000010080a117981 */ /* 0x000ee2000c1e1900 */
[----:B0-----:R-:W-:Y:S01]  /*0e80*/  HMUL2.BF16_V2 R16, R9.H0_H0, R13.H0_H0 ;  /* 0x2000000d09107232 */ /* 0x001fe20000200800 */
[----:B----4-:R-:W-:-:S02]  /*0e90*/  F2FP.BF16.F32.PACK_AB R22, R22, R18 ;  /* 0x000000121616723e */ /* 0x010fc400000010ff */
[----:B------:R-:W4:Y:S01]  /*0ea0*/  LDG.E R18, desc[UR8][R10.64+0x18] ;  /* 0x000018080a127981 */ /* 0x000f22000c1e1900 */
[----:B------:R-:W-:-:S03]  /*0eb0*/  HMUL2.BF16_V2 R13, R16.H0_H0, R13.H1_H1 ;  /* 0x3000000d100d7232 */ /* 0x000fc60000200800 */
[----:B------:R0:W4:Y:S01]  /*0ec0*/  LDG.E R16, desc[UR8][R10.64+0x1c] ;  /* 0x00001c080a107981 */ /* 0x000122000c1e1900 */
[----:B-----5:R-:W-:Y:S01]  /*0ed0*/  F2FP.BF16.F32.PACK_AB R26, R26, R28 ;  /* 0x0000001c1a1a723e */ /* 0x020fe200000010ff */
[----:B0-----:R-:W-:-:S04]  /*0ee0*/  HMUL2.BF16_V2 R11, R9.H0_H0, R22.H0_H0 ;  /* 0x20000016090b7232 */ /* 0x001fc80000200800 */
[----:B------:R-:W-:Y:S02]  /*0ef0*/  HMUL2.BF16_V2 R21, R11.H0_H0, R22.H1_H1 ;  /* 0x300000160b157232 */ /* 0x000fe40000200800 */
[----:B------:R-:W-:-:S04]  /*0f00*/  HMUL2.BF16_V2 R11, R9.H0_H0, R26.H0_H0 ;  /* 0x2000001a090b7232 */ /* 0x000fc80000200800 */
[----:B------:R-:W-:Y:S01]  /*0f10*/  HMUL2.BF16_V2 R11, R11.H0_H0, R26.H1_H1 ;  /* 0x3000001a0b0b7232 */ /* 0x000fe20000200800 */
[----:B------:R-:W-:Y:S02]  /*0f20*/  SHF.L.U32 R22, R13, 0x10, RZ ;  /* 0x000000100d167819 */ /* 0x000fe400000006ff */
[----:B------:R-:W-:Y:S02]  /*0f30*/  PRMT R13, R21, 0x7610, R13 ;  /* 0x00007610150d7816 */ /* 0x000fe4000000000d */
[----:B------:R-:W-:Y:S01]  /*0f40*/  PRMT R10, R11, 0x7610, R10 ;  /* 0x000076100b0a7816 */ /* 0x000fe2000000000a */
[----:B------:R-:W-:Y:S01]  /*0f50*/  FADD R22, R23, R22 ;  /* 0x0000001617167221 */ /* 0x000fe20000000000 */
[----:B------:R-:W-:Y:S02]  /*0f60*/  SHF.L.U32 R13, R13, 0x10, RZ ;  /* 0x000000100d0d7819 */ /* 0x000fe400000006ff */
[----:B------:R-:W-:-:S03]  /*0f70*/  SHF.L.U32 R10, R10, 0x10, RZ ;  /* 0x000000100a0a7819 */ /* 0x000fc600000006ff */
[----:B------:R-:W-:-:S04]  /*0f80*/  FADD R13, R22, R13 ;  /* 0x0000000d160d7221 */ /* 0x000fc80000000000 */
[----:B------:R-:W-:Y:S01]  /*0f90*/  FADD R10, R13, R10 ;  /* 0x0000000a0d0a7221 */ /* 0x000fe20000000000 */
[----:B------:R-:W-:Y:S02]  /*0fa0*/  IADD3 R19, PT, PT, R19, 0x8, RZ ;  /* 0x0000000813137810 */ /* 0x000fe40007ffe0ff */
[----:B--2---:R-:W-:-:S05]  /*0fb0*/  F2FP.BF16.F32.PACK_AB R12, R12, R29 ;  /* 0x0000001d0c0c723e */ /* 0x004fca00000010ff */
[----:B------:R-:W-:Y:S01]  /*0fc0*/  HMUL2.BF16_V2 R11, R9.H0_H0, R12.H0_H0 ;  /* 0x2000000c090b7232 */ /* 0x000fe20000200800 */
[----:B---3--:R-:W-:-:S03]  /*0fd0*/  F2FP.BF16.F32.PACK_AB R2, R2, R27 ;  /* 0x0000001b0202723e */ /* 0x008fc600000010ff */
[----:B------:R-:W-:Y:S01]  /*0fe0*/  HMUL2.BF16_V2 R12, R11.H0_H0, R12.H1_H1 ;  /* 0x3000000c0b0c7232 */ /* 0x000fe20000200800 */
[----:B------:R-:W-:Y:S01]  /*0ff0*/  F2FP.BF16.F32.PACK_AB R14, R14, R17 ;  /* 0x000000110e0e723e */ /* 0x000fe200000010ff */
[----:B------:R-:W-:-:S03]  /*1000*/  HMUL2.BF16_V2 R11, R9.H0_H0, R2.H0_H0 ;  /* 0x20000002090b7232 */ /* 0x000fc60000200800 */
[----:B------:R-:W-:Y:S01]  /*1010*/  PRMT R2, R12, 0x7610, R2 ;  /* 0x000076100c027816 */ /* 0x000fe20000000002 */
[----:B------:R-:W-:Y:S01]  /*1020*/  HMUL2.BF16_V2 R17, R9.H0_H0, R14.H0_H0 ;  /* 0x2000000e09117232 */ /* 0x000fe20000200800 */
[----:B----4-:R-:W-:-:S03]  /*1030*/  F2FP.BF16.F32.PACK_AB R15, R15, R18 ;  /* 0x000000120f0f723e */ /* 0x010fc600000010ff */
[----:B------:R-:W-:Y:S01]  /*1040*/  HMUL2.BF16_V2 R17, R17.H0_H0, R14.H1_H1 ;  /* 0x3000000e11117232 */ /* 0x000fe20000200800 */
[----:B------:R-:W-:Y:S01]  /*1050*/  F2FP.BF16.F32.PACK_AB R16, R20, R16 ;  /* 0x000000101410723e */ /* 0x000fe200000010ff */
[-C--:B------:R-:W-:Y:S02]  /*1060*/  HMUL2.BF16_V2 R13, R9.H0_H0, R15.reuse.H0_H0 ;  /* 0x2000000f090d7232 */ /* 0x080fe40000200800 */
[----:B------:R-:W-:Y:S01]  /*1070*/  HMUL2.BF16_V2 R18, R11.H0_H0, R2.H1_H1 ;  /* 0x300000020b127232 */ /* 0x000fe20000200800 */
[----:B------:R-:W-:Y:S02]  /*1080*/  PRMT R12, R17, 0x7610, R12 ;  /* 0x00007610110c7816 */ /* 0x000fe4000000000c */
[----:B------:R-:W-:Y:S01]  /*1090*/  SHF.L.U32 R11, R2, 0x10, RZ ;  /* 0x00000010020b7819 */ /* 0x000fe200000006ff */
[----:B------:R-:W-:Y:S01]  /*10a0*/  HMUL2.BF16_V2 R15, R13.H0_H0, R15.H1_H1 ;  /* 0x3000000f0d0f7232 */ /* 0x000fe20000200800 */
[----:B------:R-:W-:Y:S01]  /*10b0*/  PRMT R2, R18, 0x7610, R2 ;  /* 0x0000761012027816 */ /* 0x000fe20000000002 */
[-C--:B------:R-:W-:Y:S01]  /*10c0*/  HMUL2.BF16_V2 R14, R9.H0_H0, R16.reuse.H0_H0 ;  /* 0x20000010090e7232 */ /* 0x080fe20000200800 */
[----:B------:R-:W-:Y:S01]  /*10d0*/  SHF.L.U32 R13, R12, 0x10, RZ ;  /* 0x000000100c0d7819 */ /* 0x000fe200000006ff */
[----:B------:R-:W-:Y:S01]  /*10e0*/  FADD R10, R10, R11 ;  /* 0x0000000b0a0a7221 */ /* 0x000fe20000000000 */
[----:B------:R-:W-:Y:S01]  /*10f0*/  PRMT R12, R15, 0x7610, R12 ;  /* 0x000076100f0c7816 */ /* 0x000fe2000000000c */
[----:B------:R-:W-:Y:S01]  /*1100*/  HMUL2.BF16_V2 R14, R14.H0_H0, R16.H1_H1 ;  /* 0x300000100e0e7232 */ /* 0x000fe20000200800 */
[----:B------:R-:W-:Y:S01]  /*1110*/  SHF.L.U32 R11, R2, 0x10, RZ ;  /* 0x00000010020b7819 */ /* 0x000fe200000006ff */
[----:B------:R-:W-:Y:S01]  /*1120*/  FADD R10, R10, R13 ;  /* 0x0000000d0a0a7221 */ /* 0x000fe20000000000 */
[----:B------:R-:W-:-:S02]  /*1130*/  SHF.L.U32 R13, R12, 0x10, RZ ;  /* 0x000000100c0d7819 */ /* 0x000fc400000006ff */
[----:B------:R-:W-:Y:S01]  /*1140*/  PRMT R2, R14, 0x7610, R2 ;  /* 0x000076100e027816 */ /* 0x000fe20000000002 */
[----:B------:R-:W-:-:S03]  /*1150*/  FADD R10, R10, R11 ;  /* 0x0000000b0a0a7221 */ /* 0x000fc60000000000 */
[----:B------:R-:W-:Y:S01]  /*1160*/  SHF.L.U32 R23, R2, 0x10, RZ ;  /* 0x0000001002177819 */ /* 0x000fe200000006ff */
[----:B------:R-:W-:-:S04]  /*1170*/  FADD R10, R10, R13 ;  /* 0x0000000d0a0a7221 */ /* 0x000fc80000000000 */
[----:B------:R-:W-:-:S07]  /*1180*/  FADD R23, R10, R23 ;  /* 0x000000170a177221 */ /* 0x000fce0000000000 */
.L_x_4:
[----:B------:R-:W-:Y:S05]  /*1190*/  @!P1 BRA `(.L_x_3) ;  /* 0x00000004006c9947 */ /* 0x000fea0003800000 */
[----:B------:R-:W-:Y:S02]  /*11a0*/  IADD3 R2, PT, PT, R6, -0x1, RZ ;  /* 0xffffffff06027810 */ /* 0x000fe40007ffe0ff */
[----:B------:R-:W-:Y:S02]  /*11b0*/  ISETP.NE.AND P1, PT, R7, RZ, PT ;  /* 0x000000ff0700720c */ /* 0x000fe40003f25270 */
[----:B------:R-:W-:-:S13]  /*11c0*/  ISETP.GE.U32.AND P2, PT, R2, 0x3, PT ;  /* 0x000000030200780c */ /* 0x000fda0003f46070 */
[----:B------:R-:W-:Y:S05]  /*11d0*/  @!P2 BRA `(.L_x_5) ;  /* 0x0000000000bca947 */ /* 0x000fea0003800000 */
[----:B------:R-:W0:Y:S01]  /*11e0*/  LDC R25, c[0x0][0x3ac] ;  /* 0x0000eb00ff197b82 */ /* 0x000e220000000800 */
[C---:B------:R-:W-:Y:S02]  /*11f0*/  IADD3 R17, PT, PT, R19.reuse, UR10, RZ ;  /* 0x0000000a13117c10 */ /* 0x040fe4000fffe0ff */
[----:B------:R-:W-:-:S04]  /*1200*/  IADD3 R2, P2, PT, R19, UR10, RZ ;  /* 0x0000000a13027c10 */ /* 0x000fc8000ff5e0ff */
[----:B------:R-:W-:Y:S01]  /*1210*/  IADD3.X R18, PT, PT, RZ, RZ, RZ, P2, !PT ;  /* 0x000000ffff127210 */ /* 0x000fe200017fe4ff */
[----:B------:R-:W1:Y:S08]  /*1220*/  LDC.64 R12, c[0x0][0x390] ;  /* 0x0000e400ff0c7b82 */ /* 0x000e700000000a00 */
[----:B------:R-:W2:Y:S08]  /*1230*/  LDC.64 R14, c[0x0][0x388] ;  /* 0x0000e200ff0e7b82 */ /* 0x000eb00000000a00 */
[----:B------:R-:W3:Y:S01]  /*1240*/  LDC.64 R10, c[0x0][0x388] ;  /* 0x0000e200ff0a7b82 */ /* 0x000ee20000000a00 */
[----:B0-----:R-:W-:-:S04]  /*1250*/  IMAD R21, R19, R25, R0 ;  /* 0x0000001913157224 */ /* 0x001fc800078e0200 */
[----:B-1----:R-:W-:-:S04]  /*1260*/  IMAD.WIDE R12, R21, 0x4, R12 ;  /* 0x00000004150c7825 */ /* 0x002fc800078e020c */
[----:B--2---:R-:W-:-:S04]  /*1270*/  IMAD.WIDE.U32 R14, R17, 0x4, R14 ;  /* 0x00000004110e7825 */ /* 0x004fc800078e000e */
[C---:B------:R-:W-:Y:S02]  /*1280*/  IMAD.WIDE R16, R25.reuse, 0x4, R12 ;  /* 0x0000000419107825 */ /* 0x040fe400078e020c */
[----:B------:R-:W2:Y:S01]  /*1290*/  LDG.E R14, desc[UR8][R14.64] ;  /* 0x000000080e0e7981 */ /* 0x000ea2000c1e1900 */
[C---:B---3--:R-:W-:Y:S01]  /*12a0*/  LEA R10, P2, R2.reuse, R10, 0x2 ;  /* 0x0000000a020a7211 */ /* 0x048fe200078410ff */
[----:B------:R-:W-:Y:S02]  /*12b0*/  IMAD.WIDE R20, R25, 0x4, R16 ;  /* 0x0000000419147825 */ /* 0x000fe400078e0210 */
[----:B------:R-:W2:Y:S01]  /*12c0*/  LDG.E R13, desc[UR8][R12.64] ;  /* 0x000000080c0d7981 */ /* 0x000ea2000c1e1900 */
[----:B------:R-:W-:-:S03]  /*12d0*/  LEA.HI.X R11, R2, R11, R18, 0x2, P2 ;  /* 0x0000000b020b7211 */ /* 0x000fc600010f1412 */
[----:B------:R-:W3:Y:S01]  /*12e0*/  LDG.E R17, desc[UR8][R16.64] ;  /* 0x0000000810117981 */ /* 0x000ee2000c1e1900 */
[----:B------:R-:W-:-:S03]  /*12f0*/  IMAD.WIDE R24, R25, 0x4, R20 ;  /* 0x0000000419187825 */ /* 0x000fc600078e0214 */
[----:B------:R-:W3:Y:S04]  /*1300*/  LDG.E R18, desc[UR8][R10.64+0x4] ;  /* 0x000004080a127981 */ /* 0x000ee8000c1e1900 */
[----:B------:R-:W4:Y:S04]  /*1310*/  LDG.E R27, desc[UR8][R20.64] ;  /* 0x00000008141b7981 */ /* 0x000f28000c1e1900 */
[----:B------:R-:W4:Y:S04]  /*1320*/  LDG.E R22, desc[UR8][R10.64+0x8] ;  /* 0x000008080a167981 */ /* 0x000f28000c1e1900 */
[----:B------:R-:W5:Y:S04]  /*1330*/  LDG.E R25, desc[UR8][R24.64] ;  /* 0x0000000818197981 */ /* 0x000f68000c1e1900 */
[----:B------:R0:W5:Y:S01]  /*1340*/  LDG.E R26, desc[UR8][R10.64+0xc] ;  /* 0x00000c080a1a7981 */ /* 0x000162000c1e1900 */
[----:B------:R-:W-:-:S02]  /*1350*/  IADD3 R19, PT, PT, R19, 0x4, RZ ;  /* 0x0000000413137810 */ /* 0x000fc40007ffe0ff */
[----:B--2---:R-:W-:-:S05]  /*1360*/  F2FP.BF16.F32.PACK_AB R2, R13, R14 ;  /* 0x0000000e0d02723e */ /* 0x004fca00000010ff */
[----:B0-----:R-:W-:Y:S01]  /*1370*/  HMUL2.BF16_V2 R11, R9.H0_H0, R2.H0_H0 ;  /* 0x20000002090b7232 */ /* 0x001fe20000200800 */
[----:B---3--:R-:W-:-:S03]  /*1380*/  F2FP.BF16.F32.PACK_AB R18, R17, R18 ;  /* 0x000000121112723e */ /* 0x008fc600000010ff */
[----:B------:R-:W-:Y:S02]  /*1390*/  HMUL2.BF16_V2 R2, R11.H0_H0, R2.H1_H1 ;  /* 0x300000020b027232 */ /* 0x000fe40000200800 */
[----:B------:R-:W-:Y:S01]  /*13a0*/  HMUL2.BF16_V2 R12, R9.H0_H0, R18.H0_H0 ;  /* 0x20000012090c7232 */ /* 0x000fe20000200800 */
[----:B----4-:R-:W-:-:S03]  /*13b0*/  F2FP.BF16.F32.PACK_AB R22, R27, R22 ;  /* 0x000000161b16723e */ /* 0x010fc600000010ff */
[----:B------:R-:W-:Y:S02]  /*13c0*/  HMUL2.BF16_V2 R12, R12.H0_H0, R18.H1_H1 ;  /* 0x300000120c0c7232 */ /* 0x000fe40000200800 */
[----:B------:R-:W-:Y:S01]  /*13d0*/  HMUL2.BF16_V2 R11, R9.H0_H0, R22.H0_H0 ;  /* 0x20000016090b7232 */ /* 0x000fe20000200800 */
[----:B-----5:R-:W-:-:S03]  /*13e0*/  F2FP.BF16.F32.PACK_AB R26, R25, R26 ;  /* 0x0000001a191a723e */ /* 0x020fc600000010ff */
[----:B------:R-:W-:Y:S01]  /*13f0*/  HMUL2.BF16_V2 R11, R11.H0_H0, R22.H1_H1 ;  /* 0x300000160b0b7232 */ /* 0x000fe20000200800 */
[----:B------:R-:W-:Y:S01]  /*1400*/  PRMT R10, R12, 0x7610, R10 ;  /* 0x000076100c0a7816 */ /* 0x000fe2000000000a */
[-C--:B------:R-:W-:Y:S01]  /*1410*/  HMUL2.BF16_V2 R13, R9.H0_H0, R26.reuse.H0_H0 ;  /* 0x2000001a090d7232 */ /* 0x080fe20000200800 */
[----:B------:R-:W-:Y:S02]  /*1420*/  SHF.L.U32 R2, R2, 0x10, RZ ;  /* 0x0000001002027819 */ /* 0x000fe400000006ff */
[----:B------:R-:W-:Y:S01]  /*1430*/  PRMT R12, R11, 0x7610, R12 ;  /* 0x000076100b0c7816 */ /* 0x000fe2000000000c */
[----:B------:R-:W-:Y:S01]  /*1440*/  HMUL2.BF16_V2 R13, R13.H0_H0, R26.H1_H1 ;  /* 0x3000001a0d0d7232 */ /* 0x000fe20000200800 */
[----:B------:R-:W-:Y:S01]  /*1450*/  SHF.L.U32 R11, R10, 0x10, RZ ;  /* 0x000000100a0b7819 */ /* 0x000fe200000006ff */
[----:B------:R-:W-:-:S03]  /*1460*/  FADD R2, R23, R2 ;  /* 0x0000000217027221 */ /* 0x000fc60000000000 */
[----:B------:R-:W-:Y:S01]  /*1470*/  PRMT R10, R13, 0x7610, R10 ;  /* 0x000076100d0a7816 */ /* 0x000fe2000000000a */
[----:B------:R-:W-:Y:S01]  /*1480*/  FADD R2, R2, R11 ;  /* 0x0000000b02027221 */ /* 0x000fe20000000000 */
[----:B------:R-:W-:Y:S02]  /*1490*/  SHF.L.U32 R13, R12, 0x10, RZ ;  /* 0x000000100c0d7819 */ /* 0x000fe400000006ff */
[----:B------:R-:W-:-:S03]  /*14a0*/  SHF.L.U32 R23, R10, 0x10, RZ ;  /* 0x000000100a177819 */ /* 0x000fc600000006ff */
[----:B------:R-:W-:-:S04]  /*14b0*/  FADD R2, R2, R13 ;  /* 0x0000000d02027221 */ /* 0x000fc80000000000 */
[----:B------:R-:W-:-:S07]  /*14c0*/  FADD R23, R2, R23 ;  /* 0x0000001702177221 */ /* 0x000fce0000000000 */
.L_x_5:
[----:B------:R-:W-:Y:S05]  /*14d0*/  @!P1 BRA `(.L_x_3) ;  /* 0x00000000009c9947 */ /* 0x000fea0003800000 */
[----:B------:R-:W0:Y:S01]  /*14e0*/  LDC R15, c[0x0][0x3ac] ;  /* 0x0000eb00ff0f7b82 */ /* 0x000e220000000800 */
[----:B------:R-:W-:-:S07]  /*14f0*/  IADD3 R17, PT, PT, R19, UR10, RZ ;  /* 0x0000000a13117c10 */ /* 0x000fce000fffe0ff */
[----:B------:R-:W1:Y:S08]  /*1500*/  LDC.64 R12, c[0x0][0x388] ;  /* 0x0000e200ff0c7b82 */ /* 0x000e700000000a00 */
[----:B------:R-:W2:Y:S01]  /*1510*/  LDC.64 R10, c[0x0][0x390] ;  /* 0x0000e400ff0a7b82 */ /* 0x000ea20000000a00 */
[----:B0-----:R-:W-:Y:S02]  /*1520*/  IMAD R21, R19, R15, R0 ;  /* 0x0000000f13157224 */ /* 0x001fe400078e0200 */
[----:B-1----:R-:W-:-:S06]  /*1530*/  IMAD.WIDE.U32 R12, R17, 0x4, R12 ;  /* 0x00000004110c7825 */ /* 0x002fcc00078e000c */
[----:B------:R-:W3:Y:S01]  /*1540*/  LDG.E R12, desc[UR8][R12.64] ;  /* 0x000000080c0c7981 */ /* 0x000ee2000c1e1900 */
[----:B--2---:R-:W-:-:S05]  /*1550*/  IMAD.WIDE R10, R21, 0x4, R10 ;  /* 0x00000004150a7825 */ /* 0x004fca00078e020a */
[----:B------:R-:W3:Y:S01]  /*1560*/  LDG.E R17, desc[UR8][R10.64] ;  /* 0x000000080a117981 */ /* 0x000ee2000c1e1900 */
[----:B------:R-:W-:Y:S02]  /*1570*/  ISETP.NE.AND P1, PT, R7, 0x1, PT ;  /* 0x000000010700780c */ /* 0x000fe40003f25270 */
[----:B---3--:R-:W-:-:S05]  /*1580*/  F2FP.BF16.F32.PACK_AB R2, R17, R12 ;  /* 0x0000000c1102723e */ /* 0x008fca00000010ff */
[----:B------:R-:W-:-:S04]  /*1590*/  HMUL2.BF16_V2 R13, R9.H0_H0, R2.H0_H0 ;  /* 0x20000002090d7232 */ /* 0x000fc80000200800 */
[----:B------:R-:W-:-:S05]  /*15a0*/  HMUL2.BF16_V2 R2, R13.H0_H0, R2.H1_H1 ;  /* 0x300000020d027232 */ /* 0x000fca0000200800 */
[----:B------:R-:W-:-:S05]  /*15b0*/  SHF.L.U32 R2, R2, 0x10, RZ ;  /* 0x0000001002027819 */ /* 0x000fca00000006ff */
[----:B------:R-:W-:Y:S01]  /*15c0*/  FADD R23, R23, R2 ;  /* 0x0000000217177221 */ /* 0x000fe20000000000 */
[----:B------:R-:W-:Y:S06]  /*15d0*/  @!P1 BRA `(.L_x_3) ;  /* 0x00000000005c9947 */ /* 0x000fec0003800000 */
[----:B------:R-:W0:Y:S01]  /*15e0*/  LDC.64 R12, c[0x0][0x388] ;  /* 0x0000e200ff0c7b82 */ /* 0x000e220000000a00 */
[----:B------:R-:W-:Y:S01]  /*15f0*/  IADD3 R2, P2, PT, R19, UR10, RZ ;  /* 0x0000000a13027c10 */ /* 0x000fe2000ff5e0ff */
[----:B------:R-:W-:Y:S01]  /*1600*/  IMAD.WIDE R10, R15, 0x4, R10 ;  /* 0x000000040f0a7825 */ /* 0x000fe200078e020a */
[----:B------:R-:W-:Y:S02]  /*1610*/  ISETP.NE.AND P1, PT, R7, 0x2, PT ;  /* 0x000000020700780c */ /* 0x000fe40003f25270 */
[----:B------:R-:W-:Y:S02]  /*1620*/  IADD3.X R14, PT, PT, RZ, RZ, RZ, P2, !PT ;  /* 0x000000ffff0e7210 */ /* 0x000fe400017fe4ff */
[----:B------:R-:W2:Y:S01]  /*1630*/  LDG.E R17, desc[UR8][R10.64] ;  /* 0x000000080a117981 */ /* 0x000ea2000c1e1900 */
[----:B0-----:R-:W-:-:S04]  /*1640*/  LEA R12, P2, R2, R12, 0x2 ;  /* 0x0000000c020c7211 */ /* 0x001fc800078410ff */
[----:B------:R-:W-:-:S04]  /*1650*/  LEA.HI.X R13, R2, R13, R14, 0x2, P2 ;  /* 0x0000000d020d7211 */ /* 0x000fc800010f140e */
[----:B------:R-:W-:Y:S01]  /*1660*/  @P1 IMAD.WIDE R14, R15, 0x4, R10 ;  /* 0x000000040f0e1825 */ /* 0x000fe200078e020a */
[----:B------:R-:W2:Y:S04]  /*1670*/  LDG.E R2, desc[UR8][R12.64+0x4] ;  /* 0x000004080c027981 */ /* 0x000ea8000c1e1900 */
[----:B------:R-:W3:Y:S04]  /*1680*/  @P1 LDG.E R16, desc[UR8][R12.64+0x8] ;  /* 0x000008080c101981 */ /* 0x000ee8000c1e1900 */
[----:B------:R-:W4:Y:S01]  /*1690*/  @P1 LDG.E R14, desc[UR8][R14.64] ;  /* 0x000000080e0e1981 */ /* 0x000f22000c1e1900 */
[----:B--2---:R-:W-:-:S02]  /*16a0*/  F2FP.BF16.F32.PACK_AB R2, R17, R2 ;  /* 0x000000021102723e */ /* 0x004fc400000010ff */
[----:B---3--:R-:W-:-:S03]  /*16b0*/  @P1 F2FP.BF16.F32.PACK_AB R16, RZ, R16 ;  /* 0x00000010ff10123e */ /* 0x008fc600000010ff */
[C---:B------:R-:W-:Y:S01]  /*16c0*/  HMUL2.BF16_V2 R11, R9.reuse.H0_H0, R2.H0_H0 ;  /* 0x20000002090b7232 */ /* 0x040fe20000200800 */
[----:B----4-:R-:W-:Y:S01]  /*16d0*/  @P1 F2FP.BF16.F32.PACK_AB R13, RZ, R14 ;  /* 0x0000000eff0d123e */ /* 0x010fe200000010ff */
[----:B------:R-:W-:Y:S02]  /*16e0*/  @P1 HMUL2.BF16_V2 R16, R9.H0_H0, R16.H0_H0 ;  /* 0x2000001009101232 */ /* 0x000fe40000200800 */
[----:B------:R-:W-:Y:S02]  /*16f0*/  HMUL2.BF16_V2 R2, R11.H0_H0, R2.H1_H1 ;  /* 0x300000020b027232 */ /* 0x000fe40000200800 */
[----:B------:R-:W-:-:S03]  /*1700*/  @P1 HMUL2.BF16_V2 R9, R16.H0_H0, R13.H0_H0 ;  /* 0x2000000d10091232 */ /* 0x000fc60000200800 */
[----:B------:R-:W-:Y:S02]  /*1710*/  SHF.L.U32 R2, R2, 0x10, RZ ;  /* 0x0000001002027819 */ /* 0x000fe400000006ff */
[----:B------:R-:W-:-:S03]  /*1720*/  @P1 SHF.L.U32 R10, R9, 0x10, RZ ;  /* 0x00000010090a1819 */ /* 0x000fc600000006ff */
[----:B------:R-:W-:-:S04]  /*1730*/  FADD R23, R23, R2 ;  /* 0x0000000217177221 */ /* 0x000fc80000000000 */
[----:B------:R-:W-:-:S07]  /*1740*/  @P1 FADD R23, R23, R10 ;  /* 0x0000000a17171221 */ /* 0x000fce0000000000 */
.L_x_3:
[----:B------:R-:W-:Y:S05]  /*1750*/  @P0 BRA `(.L_x_6) ;  /* 0xffffffe800980947 */ /* 0x000fea000383ffff */
.L_x_0:
[----:B------:R-:W0:Y:S01]  /*1760*/  LDC.64 R4, c[0x0][0x398] ;  /* 0x0000e600ff047b82 */ /* 0x000e220000000a00 */
[----:B------:R-:W1:Y:S02]  /*1770*/  LDCU UR4, c[0x0][0x3ac] ;  /* 0x00007580ff0477ac */ /* 0x000e640008000800 */
[----:B-1----:R-:W-:-:S04]  /*1780*/  IMAD R3, R3, UR4, R0 ;  /* 0x0000000403037c24 */ /* 0x002fc8000f8e0200 */
[----:B0-----:R-:W-:-:S05]  /*1790*/  IMAD.WIDE R2, R3, 0x4, R4 ;  /* 0x0000000403027825 */ /* 0x001fca00078e0204 */
[----:B------:R-:W-:Y:S01]  /*17a0*/  STG.E desc[UR8][R2.64], R23 ;  /* 0x0000001702007986 */ /* 0x000fe2000c101908 */
[----:B------:R-:W-:Y:S05]  /*17b0*/  EXIT ;  /* 0x000000000000794d */ /* 0x000fea0003800000 */
.L_x_7:
[----:B------:R-:W-:-:S00]  /*17c0*/  BRA `(.L_x_7) ;  /* 0xfffffffc00fc7947 */ /* 0x000fc0000383ffff */
[----:B------:R-:W-:-:S00]  /*17d0*/  NOP ;  /* 0x0000000000007918 */ /* 0x000fc00000000000 */
        /* <DEDUP_REMOVED lines=10> */
.L_x_8:


//--------------------- .nv.shared.reserved.0     --------------------------
	.section	.nv.shared.reserved.0,"aw",@nobits
	.weak		__nv_reservedSMEM_offset_0_alias
	.size		__nv_reservedSMEM_offset_0_alias, 0, 64
	.other		__nv_reservedSMEM_offset_0_alias,@"STO_CUDA_RESERVED_SHARED STV_DEFAULT"
__nv_reservedSMEM_offset_0_alias:
	.zero		0
	.zero		64


//--------------------- .nv.constant0._Z24chain_matmul_kernel_bf16PKfS0_S0_Pfiiii --------------------------
	.section	.nv.constant0._Z24chain_matmul_kernel_bf16PKfS0_S0_Pfiiii,"a",@progbits
	.sectionflags	@""
	.align	4
.nv.constant0._Z24chain_matmul_kernel_bf16PKfS0_S0_Pfiiii:
	.zero		944


//--------------------- SYMBOLS --------------------------

	.type		.nv.reservedSmem.offset0,@object
	.size		.nv.reservedSmem.offset0,0x4
